//
// Generated by NVIDIA NVVM Compiler
//
// Compiler Build ID: CL-36424714
// Cuda compilation tools, release 13.0, V13.0.88
// Based on NVVM 20.0.0
//

.version 9.0
.target sm_100
.address_size 64

	// .globl	_Z21initialize_boundariesPfS_fii
.func  (.param .align 16 .b8 func_retval0[16]) __internal_trig_reduction_slowpathd
(
	.param .b64 __internal_trig_reduction_slowpathd_param_0
)
;
.global .align 8 .b8 __cudart_i2opi_d[144] = {8, 93, 141, 31, 177, 95, 251, 107, 234, 146, 82, 138, 247, 57, 7, 61, 123, 241, 229, 235, 199, 186, 39, 117, 45, 234, 95, 158, 102, 63, 70, 79, 183, 9, 203, 39, 207, 126, 54, 109, 31, 109, 10, 90, 139, 17, 47, 239, 15, 152, 5, 222, 255, 151, 248, 31, 59, 40, 249, 189, 139, 95, 132, 156, 244, 57, 83, 131, 57, 214, 145, 57, 65, 126, 95, 180, 38, 112, 156, 233, 132, 68, 187, 46, 245, 53, 130, 232, 62, 167, 41, 177, 28, 235, 29, 254, 28, 146, 209, 9, 234, 46, 73, 6, 224, 210, 77, 66, 58, 110, 36, 183, 97, 197, 187, 222, 171, 99, 81, 254, 65, 144, 67, 60, 153, 149, 98, 219, 192, 221, 52, 245, 209, 87, 39, 252, 41, 21, 68, 78, 110, 131, 249, 162};
.global .align 16 .b8 __cudart_sin_cos_coeffs[128] = {70, 210, 176, 44, 241, 229, 90, 190, 146, 227, 172, 105, 227, 29, 199, 62, 161, 98, 219, 25, 160, 1, 42, 191, 24, 8, 17, 17, 17, 17, 129, 63, 84, 85, 85, 85, 85, 85, 197, 191, 0, 0, 0, 0, 0, 0, 0, 0, 0, 0, 0, 0, 0, 0, 0, 0, 100, 129, 253, 32, 131, 255, 168, 189, 40, 133, 239, 193, 167, 238, 33, 62, 217, 230, 6, 142, 79, 126, 146, 190, 233, 188, 221, 25, 160, 1, 250, 62, 71, 93, 193, 22, 108, 193, 86, 191, 81, 85, 85, 85, 85, 85, 165, 63, 0, 0, 0, 0, 0, 0, 224, 191, 0, 0, 0, 0, 0, 0, 240, 63};

.visible .entry _Z21initialize_boundariesPfS_fii(
	.param .u64 .ptr .align 1 _Z21initialize_boundariesPfS_fii_param_0,
	.param .u64 .ptr .align 1 _Z21initialize_boundariesPfS_fii_param_1,
	.param .f32 _Z21initialize_boundariesPfS_fii_param_2,
	.param .u32 _Z21initialize_boundariesPfS_fii_param_3,
	.param .u32 _Z21initialize_boundariesPfS_fii_param_4
)
{
	.reg .pred 	%p<7>;
	.reg .b32 	%r<23>;
	.reg .b32 	%f<3>;
	.reg .b64 	%rd<15>;
	.reg .b64 	%fd<39>;

	ld.param.u64 	%rd3, [_Z21initialize_boundariesPfS_fii_param_0];
	ld.param.u64 	%rd4, [_Z21initialize_boundariesPfS_fii_param_1];
	ld.param.f32 	%f1, [_Z21initialize_boundariesPfS_fii_param_2];
	ld.param.u32 	%r9, [_Z21initialize_boundariesPfS_fii_param_3];
	ld.param.u32 	%r10, [_Z21initialize_boundariesPfS_fii_param_4];
	mov.u32 	%r11, %ctaid.x;
	mov.u32 	%r1, %ntid.x;
	mov.u32 	%r12, %tid.x;
	mad.lo.s32 	%r21, %r11, %r1, %r12;
	setp.ge.s32 	%p1, %r21, %r10;
	@%p1 bra 	$L__BB0_7;
	cvt.f64.f32 	%fd9, %f1;
	add.f64 	%fd1, %fd9, %fd9;
	add.s32 	%r13, %r10, -1;
	cvt.rn.f64.s32 	%fd2, %r13;
	mov.u32 	%r14, %nctaid.x;
	mul.lo.s32 	%r3, %r1, %r14;
	cvta.to.global.u64 	%rd1, %rd4;
	cvta.to.global.u64 	%rd2, %rd3;
	mov.u64 	%rd7, __cudart_sin_cos_coeffs;
	mul.wide.s32 	%rd11, %r9, 4;
$L__BB0_2:
	cvt.rn.f64.s32 	%fd10, %r21;
	mul.f64 	%fd11, %fd1, %fd10;
	div.rn.f64 	%fd3, %fd11, %fd2;
	abs.f64 	%fd4, %fd3;
	setp.neu.f64 	%p2, %fd4, 0d7FF0000000000000;
	@%p2 bra 	$L__BB0_4;
	mov.f64 	%fd17, 0d0000000000000000;
	mul.rn.f64 	%fd38, %fd3, %fd17;
	mov.b32 	%r22, 0;
	bra.uni 	$L__BB0_6;
$L__BB0_4:
	mul.f64 	%fd12, %fd3, 0d3FE45F306DC9C883;
	cvt.rni.s32.f64 	%r22, %fd12;
	cvt.rn.f64.s32 	%fd13, %r22;
	fma.rn.f64 	%fd14, %fd13, 0dBFF921FB54442D18, %fd3;
	fma.rn.f64 	%fd15, %fd13, 0dBC91A62633145C00, %fd14;
	fma.rn.f64 	%fd38, %fd13, 0dB97B839A252049C0, %fd15;
	setp.ltu.f64 	%p3, %fd4, 0d41E0000000000000;
	@%p3 bra 	$L__BB0_6;
	{ // callseq 0, 0
	.param .b64 param0;
	st.param.f64 	[param0], %fd3;
	.param .align 16 .b8 retval0[16];
	call.uni (retval0), 
	__internal_trig_reduction_slowpathd, 
	(
	param0
	);
	ld.param.f64 	%fd38, [retval0];
	ld.param.b32 	%r22, [retval0+8];
	} // callseq 0
$L__BB0_6:
	shl.b32 	%r17, %r22, 6;
	cvt.u64.u32 	%rd5, %r17;
	and.b64  	%rd6, %rd5, 64;
	add.s64 	%rd8, %rd7, %rd6;
	mul.rn.f64 	%fd18, %fd38, %fd38;
	and.b32  	%r18, %r22, 1;
	setp.eq.b32 	%p4, %r18, 1;
	selp.f64 	%fd19, 0dBDA8FF8320FD8164, 0d3DE5DB65F9785EBA, %p4;
	ld.global.nc.v2.f64 	{%fd20, %fd21}, [%rd8];
	fma.rn.f64 	%fd22, %fd19, %fd18, %fd20;
	fma.rn.f64 	%fd23, %fd22, %fd18, %fd21;
	ld.global.nc.v2.f64 	{%fd24, %fd25}, [%rd8+16];
	fma.rn.f64 	%fd26, %fd23, %fd18, %fd24;
	fma.rn.f64 	%fd27, %fd26, %fd18, %fd25;
	ld.global.nc.v2.f64 	{%fd28, %fd29}, [%rd8+32];
	fma.rn.f64 	%fd30, %fd27, %fd18, %fd28;
	fma.rn.f64 	%fd31, %fd30, %fd18, %fd29;
	fma.rn.f64 	%fd32, %fd31, %fd38, %fd38;
	fma.rn.f64 	%fd33, %fd31, %fd18, 0d3FF0000000000000;
	selp.f64 	%fd34, %fd33, %fd32, %p4;
	and.b32  	%r19, %r22, 2;
	setp.eq.s32 	%p5, %r19, 0;
	mov.f64 	%fd35, 0d0000000000000000;
	sub.f64 	%fd36, %fd35, %fd34;
	selp.f64 	%fd37, %fd34, %fd36, %p5;
	cvt.rn.f32.f64 	%f2, %fd37;
	mul.lo.s32 	%r20, %r21, %r9;
	mul.wide.s32 	%rd9, %r20, 4;
	add.s64 	%rd10, %rd1, %rd9;
	st.global.f32 	[%rd10], %f2;
	add.s64 	%rd12, %rd10, %rd11;
	st.global.f32 	[%rd12+-4], %f2;
	add.s64 	%rd13, %rd2, %rd9;
	st.global.f32 	[%rd13], %f2;
	add.s64 	%rd14, %rd13, %rd11;
	st.global.f32 	[%rd14+-4], %f2;
	add.s32 	%r21, %r21, %r3;
	setp.lt.s32 	%p6, %r21, %r10;
	@%p6 bra 	$L__BB0_2;
$L__BB0_7:
	ret;

}
	// .globl	_Z13jacobi_kernelPfPKfS_iii
.visible .entry _Z13jacobi_kernelPfPKfS_iii(
	.param .u64 .ptr .align 1 _Z13jacobi_kernelPfPKfS_iii_param_0,
	.param .u64 .ptr .align 1 _Z13jacobi_kernelPfPKfS_iii_param_1,
	.param .u64 .ptr .align 1 _Z13jacobi_kernelPfPKfS_iii_param_2,
	.param .u32 _Z13jacobi_kernelPfPKfS_iii_param_3,
	.param .u32 _Z13jacobi_kernelPfPKfS_iii_param_4,
	.param .u32 _Z13jacobi_kernelPfPKfS_iii_param_5
)
{
	.reg .pred 	%p<5>;
	.reg .b32 	%r<31>;
	.reg .b32 	%f<13>;
	.reg .b64 	%rd<14>;

	ld.param.u64 	%rd4, [_Z13jacobi_kernelPfPKfS_iii_param_0];
	ld.param.u64 	%rd5, [_Z13jacobi_kernelPfPKfS_iii_param_1];
	ld.param.u64 	%rd6, [_Z13jacobi_kernelPfPKfS_iii_param_2];
	ld.param.u32 	%r15, [_Z13jacobi_kernelPfPKfS_iii_param_3];
	ld.param.u32 	%r13, [_Z13jacobi_kernelPfPKfS_iii_param_4];
	ld.param.u32 	%r14, [_Z13jacobi_kernelPfPKfS_iii_param_5];
	mov.u32 	%r16, %ctaid.y;
	mov.u32 	%r1, %ntid.y;
	mov.u32 	%r17, %tid.y;
	mad.lo.s32 	%r18, %r16, %r1, %r17;
	add.s32 	%r29, %r18, %r15;
	setp.ge.s32 	%p1, %r29, %r13;
	@%p1 bra 	$L__BB1_6;
	cvta.to.global.u64 	%rd1, %rd5;
	mov.u32 	%r19, %ctaid.x;
	mov.u32 	%r20, %ntid.x;
	mov.u32 	%r21, %tid.x;
	mad.lo.s32 	%r22, %r19, %r20, %r21;
	add.s32 	%r3, %r22, 1;
	add.s32 	%r4, %r14, -1;
	mov.u32 	%r23, %nctaid.x;
	mul.lo.s32 	%r5, %r20, %r23;
	mov.u32 	%r24, %nctaid.y;
	mul.lo.s32 	%r6, %r1, %r24;
	cvta.to.global.u64 	%rd2, %rd4;
	cvta.to.global.u64 	%rd3, %rd6;
	mul.wide.s32 	%rd9, %r14, 4;
$L__BB1_2:
	setp.ge.s32 	%p2, %r3, %r4;
	@%p2 bra 	$L__BB1_5;
	mul.lo.s32 	%r8, %r29, %r14;
	add.s32 	%r25, %r8, %r14;
	shl.b32 	%r26, %r14, 1;
	sub.s32 	%r9, %r25, %r26;
	mov.u32 	%r30, %r3;
$L__BB1_4:
	add.s32 	%r27, %r30, %r8;
	mul.wide.s32 	%rd7, %r27, 4;
	add.s64 	%rd8, %rd1, %rd7;
	ld.global.nc.f32 	%f1, [%rd8+4];
	ld.global.nc.f32 	%f2, [%rd8+-4];
	add.f32 	%f3, %f1, %f2;
	add.s64 	%rd10, %rd8, %rd9;
	ld.global.nc.f32 	%f4, [%rd10];
	add.f32 	%f5, %f3, %f4;
	add.s32 	%r28, %r30, %r9;
	mul.wide.s32 	%rd11, %r28, 4;
	add.s64 	%rd12, %rd1, %rd11;
	ld.global.nc.f32 	%f6, [%rd12];
	add.f32 	%f7, %f5, %f6;
	mul.f32 	%f8, %f7, 0f3E800000;
	add.s64 	%rd13, %rd2, %rd7;
	st.global.f32 	[%rd13], %f8;
	ld.global.nc.f32 	%f9, [%rd8];
	sub.f32 	%f10, %f8, %f9;
	mul.f32 	%f11, %f10, %f10;
	atom.global.add.f32 	%f12, [%rd3], %f11;
	add.s32 	%r30, %r30, %r5;
	setp.lt.s32 	%p3, %r30, %r4;
	@%p3 bra 	$L__BB1_4;
$L__BB1_5:
	add.s32 	%r29, %r29, %r6;
	setp.lt.s32 	%p4, %r29, %r13;
	@%p4 bra 	$L__BB1_2;
$L__BB1_6:
	ret;

}
.func  (.param .align 16 .b8 func_retval0[16]) __internal_trig_reduction_slowpathd(
	.param .b64 __internal_trig_reduction_slowpathd_param_0
)
{
	.local .align 8 .b8 	__local_depot2[40];
	.reg .b64 	%SP;
	.reg .b64 	%SPL;
	.reg .pred 	%p<10>;
	.reg .b32 	%r<47>;
	.reg .b64 	%rd<74>;
	.reg .b64 	%fd<5>;

	mov.u64 	%SPL, __local_depot2;
	ld.param.f64 	%fd4, [__internal_trig_reduction_slowpathd_param_0];
	add.u64 	%rd1, %SPL, 0;
	{
	.reg .b32 %temp; 
	mov.b64 	{%temp, %r1}, %fd4;
	}
	shr.u32 	%r2, %r1, 20;
	and.b32  	%r3, %r2, 2047;
	setp.eq.s32 	%p1, %r3, 2047;
	mov.b32 	%r46, 0;
	@%p1 bra 	$L__BB2_9;
	add.s32 	%r20, %r3, -1024;
	mov.b64 	%rd20, %fd4;
	shl.b64 	%rd2, %rd20, 11;
	shr.u32 	%r4, %r20, 6;
	sub.s32 	%r45, 15, %r4;
	sub.s32 	%r21, 19, %r4;
	setp.lt.u32 	%p2, %r20, 128;
	selp.b32 	%r6, 18, %r21, %p2;
	setp.ge.s32 	%p3, %r45, %r6;
	mov.b64 	%rd70, 0;
	@%p3 bra 	$L__BB2_4;
	add.s32 	%r23, %r6, %r4;
	neg.s32 	%r43, %r23;
	or.b64  	%rd3, %rd2, -9223372036854775808;
	mov.b64 	%rd70, 0;
	mov.b32 	%r42, 0;
	mov.u64 	%rd25, __cudart_i2opi_d;
	mov.u32 	%r44, %r45;
$L__BB2_3:
	.pragma "nounroll";
	mul.wide.s32 	%rd22, %r42, 8;
	add.s64 	%rd23, %rd1, %rd22;
	mul.wide.s32 	%rd24, %r44, 8;
	add.s64 	%rd26, %rd25, %rd24;
	ld.global.nc.u64 	%rd27, [%rd26];
	{
	.reg .u32 %r0, %r1, %r2, %r3, %alo, %ahi, %blo, %bhi, %clo, %chi;
	mov.b64 	{%alo,%ahi}, %rd27;
	mov.b64 	{%blo,%bhi}, %rd3;
	mov.b64 	{%clo,%chi}, %rd70;
	mad.lo.cc.u32 	%r0, %alo, %blo, %clo;
	madc.hi.cc.u32 	%r1, %alo, %blo, %chi;
	madc.hi.u32 	%r2, %alo, %bhi, 0;
	mad.lo.cc.u32 	%r1, %alo, %bhi, %r1;
	madc.hi.cc.u32 	%r2, %ahi, %blo, %r2;
	madc.hi.u32 	%r3, %ahi, %bhi, 0;
	mad.lo.cc.u32 	%r1, %ahi, %blo, %r1;
	madc.lo.cc.u32 	%r2, %ahi, %bhi, %r2;
	addc.u32 	%r3, %r3, 0;
	mov.b64 	%rd28, {%r0,%r1};
	mov.b64 	%rd70, {%r2,%r3};
	}
	st.local.u64 	[%rd23], %rd28;
	add.s32 	%r44, %r44, 1;
	add.s32 	%r43, %r43, 1;
	add.s32 	%r42, %r42, 1;
	setp.ne.s32 	%p4, %r43, -15;
	mov.u32 	%r45, %r6;
	@%p4 bra 	$L__BB2_3;
$L__BB2_4:
	cvt.s64.s32 	%rd29, %r45;
	cvt.u64.u32 	%rd30, %r4;
	add.s64 	%rd31, %rd30, %rd29;
	shl.b64 	%rd32, %rd31, 3;
	add.s64 	%rd33, %rd1, %rd32;
	st.local.u64 	[%rd33+-120], %rd70;
	and.b32  	%r15, %r2, 63;
	ld.local.u64 	%rd72, [%rd1+16];
	ld.local.u64 	%rd71, [%rd1+24];
	setp.eq.s32 	%p5, %r15, 0;
	@%p5 bra 	$L__BB2_6;
	shl.b64 	%rd34, %rd71, %r15;
	shr.u64 	%rd35, %rd72, 1;
	xor.b32  	%r24, %r15, 63;
	shr.u64 	%rd36, %rd35, %r24;
	or.b64  	%rd71, %rd34, %rd36;
	ld.local.u64 	%rd37, [%rd1+8];
	shl.b64 	%rd38, %rd72, %r15;
	shr.u64 	%rd39, %rd37, 1;
	shr.u64 	%rd40, %rd39, %r24;
	or.b64  	%rd72, %rd38, %rd40;
$L__BB2_6:
	and.b32  	%r25, %r1, -2147483648;
	shr.u64 	%rd41, %rd71, 62;
	cvt.u32.u64 	%r26, %rd41;
	mov.b64 	{%r27, %r28}, %rd71;
	mov.b64 	{%r29, %r30}, %rd72;
	shf.l.wrap.b32 	%r31, %r30, %r27, 2;
	shf.l.wrap.b32 	%r32, %r27, %r28, 2;
	mov.b64 	%rd42, {%r31, %r32};
	shl.b64 	%rd43, %rd72, 2;
	shr.u64 	%rd44, %rd42, 63;
	cvt.u32.u64 	%r33, %rd44;
	add.s32 	%r34, %r33, %r26;
	setp.eq.s32 	%p6, %r25, 0;
	neg.s32 	%r35, %r34;
	selp.b32 	%r46, %r34, %r35, %p6;
	setp.gt.s64 	%p7, %rd42, -1;
	mov.b64 	%rd45, 0;
	{
	.reg .u32 %r0, %r1, %r2, %r3, %a0, %a1, %a2, %a3, %b0, %b1, %b2, %b3;
	mov.b64 	{%a0,%a1}, %rd45;
	mov.b64 	{%a2,%a3}, %rd45;
	mov.b64 	{%b0,%b1}, %rd43;
	mov.b64 	{%b2,%b3}, %rd42;
	sub.cc.u32 	%r0, %a0, %b0;
	subc.cc.u32 	%r1, %a1, %b1;
	subc.cc.u32 	%r2, %a2, %b2;
	subc.u32 	%r3, %a3, %b3;
	mov.b64 	%rd46, {%r0,%r1};
	mov.b64 	%rd47, {%r2,%r3};
	}
	xor.b32  	%r36, %r25, -2147483648;
	selp.b64 	%rd73, %rd42, %rd47, %p7;
	selp.b64 	%rd14, %rd43, %rd46, %p7;
	selp.b32 	%r17, %r25, %r36, %p7;
	clz.b64 	%r37, %rd73;
	cvt.u64.u32 	%rd15, %r37;
	setp.eq.s32 	%p8, %r37, 0;
	@%p8 bra 	$L__BB2_8;
	cvt.u32.u64 	%r38, %rd15;
	and.b32  	%r39, %r38, 63;
	shl.b64 	%rd48, %rd73, %r39;
	shr.u64 	%rd49, %rd14, 1;
	not.b32 	%r40, %r38;
	and.b32  	%r41, %r40, 63;
	shr.u64 	%rd50, %rd49, %r41;
	or.b64  	%rd73, %rd48, %rd50;
$L__BB2_8:
	mov.b64 	%rd51, -3958705157555305931;
	{
	.reg .u32 %r0, %r1, %r2, %r3, %alo, %ahi, %blo, %bhi;
	mov.b64 	{%alo,%ahi}, %rd73;
	mov.b64 	{%blo,%bhi}, %rd51;
	mul.lo.u32 	%r0, %alo, %blo;
	mul.hi.u32 	%r1, %alo, %blo;
	mad.lo.cc.u32 	%r1, %alo, %bhi, %r1;
	madc.hi.u32 	%r2, %alo, %bhi, 0;
	mad.lo.cc.u32 	%r1, %ahi, %blo, %r1;
	madc.hi.cc.u32 	%r2, %ahi, %blo, %r2;
	madc.hi.u32 	%r3, %ahi, %bhi, 0;
	mad.lo.cc.u32 	%r2, %ahi, %bhi, %r2;
	addc.u32 	%r3, %r3, 0;
	mov.b64 	%rd52, {%r0,%r1};
	mov.b64 	%rd53, {%r2,%r3};
	}
	setp.gt.s64 	%p9, %rd53, 0;
	{
	.reg .u32 %r0, %r1, %r2, %r3, %a0, %a1, %a2, %a3, %b0, %b1, %b2, %b3;
	mov.b64 	{%a0,%a1}, %rd52;
	mov.b64 	{%a2,%a3}, %rd53;
	mov.b64 	{%b0,%b1}, %rd52;
	mov.b64 	{%b2,%b3}, %rd53;
	add.cc.u32 	%r0, %a0, %b0;
	addc.cc.u32 	%r1, %a1, %b1;
	addc.cc.u32 	%r2, %a2, %b2;
	addc.u32 	%r3, %a3, %b3;
	mov.b64 	%rd54, {%r0,%r1};
	mov.b64 	%rd55, {%r2,%r3};
	}
	selp.b64 	%rd56, %rd55, %rd53, %p9;
	selp.s64 	%rd57, -1, 0, %p9;
	sub.s64 	%rd58, %rd57, %rd15;
	cvt.u64.u32 	%rd59, %r17;
	shl.b64 	%rd60, %rd59, 32;
	add.s64 	%rd61, %rd56, 1;
	shr.u64 	%rd62, %rd61, 10;
	add.s64 	%rd63, %rd62, 1;
	shr.u64 	%rd64, %rd63, 1;
	shl.b64 	%rd65, %rd58, 52;
	add.s64 	%rd66, %rd65, %rd64;
	add.s64 	%rd67, %rd66, 4602678819172646912;
	or.b64  	%rd68, %rd67, %rd60;
	mov.b64 	%fd4, %rd68;
$L__BB2_9:
	st.param.f64 	[func_retval0], %fd4;
	st.param.b32 	[func_retval0+8], %r46;
	ret;

}


// ===== COMPILED SASS (sm_100) =====

	.target	sm_100

	.elftype	@"ET_EXEC"


//--------------------- .note.nv.tkinfo           --------------------------
	.section	.note.nv.tkinfo,"",@"SHT_NOTE"
	.sectionflags	@"SHF_NOTE_NV_TKINFO"
	.tkinfo
        /*0018*/ 	.word	0x00000002
        /*0030*/ 	.string	""
        /*0030*/ 	.string	"ptxas"
        /*0030*/ 	.string	"Cuda compilation tools, release 13.0, V13.0.88"
        /*0030*/ 	.string	"Build cuda_13.0.r13.0/compiler.36424714_0"
        /*0030*/ 	.string	"-arch sm_100 -m 64 "



//--------------------- .note.nv.cuinfo           --------------------------
	.section	.note.nv.cuinfo,"",@"SHT_NOTE"
	.sectionflags	@"SHF_NOTE_NV_CUINFO"
        /*0018*/ 	.short	0x0002
        /*001a*/ 	.short	0x0064
        /*001c*/ 	.short	0x0082
	.zero		2


//--------------------- .nv.info                  --------------------------
	.section	.nv.info,"",@"SHT_CUDA_INFO"
	.align	4


	//----- nvinfo : EIATTR_REGCOUNT
	.align		4
        /*0000*/ 	.byte	0x04, 0x2f
        /*0002*/ 	.short	(.L_3 - .L_2)
	.align		4
.L_2:
        /*0004*/ 	.word	index@(_Z21initialize_boundariesPfS_fii)
        /*0008*/ 	.word	0x00000020


	//----- nvinfo : EIATTR_FRAME_SIZE
	.align		4
.L_3:
        /*000c*/ 	.byte	0x04, 0x11
        /*000e*/ 	.short	(.L_5 - .L_4)
	.align		4
.L_4:
        /*0010*/ 	.word	index@($_Z21initialize_boundariesPfS_fii$__internal_trig_reduction_slowpathd)
        /*0014*/ 	.word	0x00000028


	//----- nvinfo : EIATTR_FRAME_SIZE
	.align		4
.L_5:
        /*0018*/ 	.byte	0x04, 0x11
        /*001a*/ 	.short	(.L_7 - .L_6)
	.align		4
.L_6:
        /*001c*/ 	.word	index@($__internal_0_$__cuda_sm20_div_rn_f64_full)
        /*0020*/ 	.word	0x00000028


	//----- nvinfo : EIATTR_FRAME_SIZE
	.align		4
.L_7:
        /*0024*/ 	.byte	0x04, 0x11
        /*0026*/ 	.short	(.L_9 - .L_8)
	.align		4
.L_8:
        /*0028*/ 	.word	index@(_Z21initialize_boundariesPfS_fii)
        /*002c*/ 	.word	0x00000028


	//----- nvinfo : EIATTR_REGCOUNT
	.align		4
.L_9:
        /*0030*/ 	.byte	0x04, 0x2f
        /*0032*/ 	.short	(.L_11 - .L_10)
	.align		4
.L_10:
        /*0034*/ 	.word	index@(_Z13jacobi_kernelPfPKfS_iii)
        /*0038*/ 	.word	0x0000001c


	//----- nvinfo : EIATTR_FRAME_SIZE
	.align		4
.L_11:
        /*003c*/ 	.byte	0x04, 0x11
        /*003e*/ 	.short	(.L_13 - .L_12)
	.align		4
.L_12:
        /*0040*/ 	.word	index@(_Z13jacobi_kernelPfPKfS_iii)
        /*0044*/ 	.word	0x00000000


	//----- nvinfo : EIATTR_MIN_STACK_SIZE
	.align		4
.L_13:
        /*0048*/ 	.byte	0x04, 0x12
        /*004a*/ 	.short	(.L_15 - .L_14)
	.align		4
.L_14:
        /*004c*/ 	.word	index@(_Z13jacobi_kernelPfPKfS_iii)
        /*0050*/ 	.word	0x00000000


	//----- nvinfo : EIATTR_MIN_STACK_SIZE
	.align		4
.L_15:
        /*0054*/ 	.byte	0x04, 0x12
        /*0056*/ 	.short	(.L_17 - .L_16)
	.align		4
.L_16:
        /*0058*/ 	.word	index@(_Z21initialize_boundariesPfS_fii)
        /*005c*/ 	.word	0x00000028
.L_17:


//--------------------- .nv.compat                --------------------------
	.section	.nv.compat,"",@"SHT_CUDA_COMPAT_INFO"
	.align	4
        /*0000*/ 	.byte	0x02, 0x09, 0x00, 0x00, 0x02, 0x02, 0x01, 0x00, 0x02, 0x05, 0x05, 0x00, 0x03, 0x07, 0x01, 0x01
        /*0010*/ 	.byte	0x02, 0x03, 0x00, 0x00, 0x02, 0x06, 0x01, 0x00, 0x04, 0x0b, 0x08, 0x00, 0x01, 0x00, 0x00, 0x00
        /*0020*/ 	.byte	0x00, 0x00, 0x00, 0x00


//--------------------- .nv.info._Z13jacobi_kernelPfPKfS_iii --------------------------
	.section	.nv.info._Z13jacobi_kernelPfPKfS_iii,"",@"SHT_CUDA_INFO"
	.sectionflags	@""
	.align	4


	//----- nvinfo : EIATTR_CUDA_API_VERSION
	.align		4
        /*0000*/ 	.byte	0x04, 0x37
        /*0002*/ 	.short	(.L_19 - .L_18)
.L_18:
        /*0004*/ 	.word	0x00000082


	//----- nvinfo : EIATTR_KPARAM_INFO
	.align		4
.L_19:
        /*0008*/ 	.byte	0x04, 0x17
        /*000a*/ 	.short	(.L_21 - .L_20)
.L_20:
        /*000c*/ 	.word	0x00000000
        /*0010*/ 	.short	0x0005
        /*0012*/ 	.short	0x0020
        /*0014*/ 	.byte	0x00, 0xf0, 0x11, 0x00


	//----- nvinfo : EIATTR_KPARAM_INFO
	.align		4
.L_21:
        /*0018*/ 	.byte	0x04, 0x17
        /*001a*/ 	.short	(.L_23 - .L_22)
.L_22:
        /*001c*/ 	.word	0x00000000
        /*0020*/ 	.short	0x0004
        /*0022*/ 	.short	0x001c
        /*0024*/ 	.byte	0x00, 0xf0, 0x11, 0x00


	//----- nvinfo : EIATTR_KPARAM_INFO
	.align		4
.L_23:
        /*0028*/ 	.byte	0x04, 0x17
        /*002a*/ 	.short	(.L_25 - .L_24)
.L_24:
        /*002c*/ 	.word	0x00000000
        /*0030*/ 	.short	0x0003
        /*0032*/ 	.short	0x0018
        /*0034*/ 	.byte	0x00, 0xf0, 0x11, 0x00


	//----- nvinfo : EIATTR_KPARAM_INFO
	.align		4
.L_25:
        /*0038*/ 	.byte	0x04, 0x17
        /*003a*/ 	.short	(.L_27 - .L_26)
.L_26:
        /*003c*/ 	.word	0x00000000
        /*0040*/ 	.short	0x0002
        /*0042*/ 	.short	0x0010
        /*0044*/ 	.byte	0x00, 0xf5, 0x21, 0x00


	//----- nvinfo : EIATTR_KPARAM_INFO
	.align		4
.L_27:
        /*0048*/ 	.byte	0x04, 0x17
        /*004a*/ 	.short	(.L_29 - .L_28)
.L_28:
        /*004c*/ 	.word	0x00000000
        /*0050*/ 	.short	0x0001
        /*0052*/ 	.short	0x0008
        /*0054*/ 	.byte	0x00, 0xf5, 0x21, 0x00


	//----- nvinfo : EIATTR_KPARAM_INFO
	.align		4
.L_29:
        /*0058*/ 	.byte	0x04, 0x17
        /*005a*/ 	.short	(.L_31 - .L_30)
.L_30:
        /*005c*/ 	.word	0x00000000
        /*0060*/ 	.short	0x0000
        /*0062*/ 	.short	0x0000
        /*0064*/ 	.byte	0x00, 0xf5, 0x21, 0x00


	//----- nvinfo : EIATTR_SPARSE_MMA_MASK
	.align		4
.L_31:
        /*0068*/ 	.byte	0x03, 0x50
        /*006a*/ 	.short	0x0000


	//----- nvinfo : EIATTR_MAXREG_COUNT
	.align		4
        /*006c*/ 	.byte	0x03, 0x1b
        /*006e*/ 	.short	0x00ff


	//----- nvinfo : EIATTR_MERCURY_ISA_VERSION
	.align		4
        /*0070*/ 	.byte	0x03, 0x5f
        /*0072*/ 	.short	0x0101


	//----- nvinfo : EIATTR_VRC_CTA_INIT_COUNT
	.align		4
        /*0074*/ 	.byte	0x02, 0x4a
	.zero		1
	.zero		1


	//----- nvinfo : EIATTR_EXIT_INSTR_OFFSETS
	.align		4
        /*0078*/ 	.byte	0x04, 0x1c
        /*007a*/ 	.short	(.L_33 - .L_32)


	//   ....[0]....
.L_32:
        /*007c*/ 	.word	0x00000080


	//   ....[1]....
        /*0080*/ 	.word	0x000003b0


	//----- nvinfo : EIATTR_CRS_STACK_SIZE
	.align		4
.L_33:
        /*0084*/ 	.byte	0x04, 0x1e
        /*0086*/ 	.short	(.L_35 - .L_34)
.L_34:
        /*0088*/ 	.word	0x00000000


	//----- nvinfo : EIATTR_CBANK_PARAM_SIZE
	.align		4
.L_35:
        /*008c*/ 	.byte	0x03, 0x19
        /*008e*/ 	.short	0x0024


	//----- nvinfo : EIATTR_PARAM_CBANK
	.align		4
        /*0090*/ 	.byte	0x04, 0x0a
        /*0092*/ 	.short	(.L_37 - .L_36)
	.align		4
.L_36:
        /*0094*/ 	.word	index@(.nv.constant0._Z13jacobi_kernelPfPKfS_iii)
        /*0098*/ 	.short	0x0380
        /*009a*/ 	.short	0x0024


	//----- nvinfo : EIATTR_SW_WAR
	.align		4
.L_37:
        /*009c*/ 	.byte	0x04, 0x36
        /*009e*/ 	.short	(.L_39 - .L_38)
.L_38:
        /*00a0*/ 	.word	0x00000008
.L_39:


//--------------------- .nv.info._Z21initialize_boundariesPfS_fii --------------------------
	.section	.nv.info._Z21initialize_boundariesPfS_fii,"",@"SHT_CUDA_INFO"
	.sectionflags	@""
	.align	4


	//----- nvinfo : EIATTR_CUDA_API_VERSION
	.align		4
        /*0000*/ 	.byte	0x04, 0x37
        /*0002*/ 	.short	(.L_41 - .L_40)
.L_40:
        /*0004*/ 	.word	0x00000082


	//----- nvinfo : EIATTR_KPARAM_INFO
	.align		4
.L_41:
        /*0008*/ 	.byte	0x04, 0x17
        /*000a*/ 	.short	(.L_43 - .L_42)
.L_42:
        /*000c*/ 	.word	0x00000000
        /*0010*/ 	.short	0x0004
        /*0012*/ 	.short	0x0018
        /*0014*/ 	.byte	0x00, 0xf0, 0x11, 0x00


	//----- nvinfo : EIATTR_KPARAM_INFO
	.align		4
.L_43:
        /*0018*/ 	.byte	0x04, 0x17
        /*001a*/ 	.short	(.L_45 - .L_44)
.L_44:
        /*001c*/ 	.word	0x00000000
        /*0020*/ 	.short	0x0003
        /*0022*/ 	.short	0x0014
        /*0024*/ 	.byte	0x00, 0xf0, 0x11, 0x00


	//----- nvinfo : EIATTR_KPARAM_INFO
	.align		4
.L_45:
        /*0028*/ 	.byte	0x04, 0x17
        /*002a*/ 	.short	(.L_47 - .L_46)
.L_46:
        /*002c*/ 	.word	0x00000000
        /*0030*/ 	.short	0x0002
        /*0032*/ 	.short	0x0010
        /*0034*/ 	.byte	0x00, 0xf0, 0x11, 0x00


	//----- nvinfo : EIATTR_KPARAM_INFO
	.align		4
.L_47:
        /*0038*/ 	.byte	0x04, 0x17
        /*003a*/ 	.short	(.L_49 - .L_48)
.L_48:
        /*003c*/ 	.word	0x00000000
        /*0040*/ 	.short	0x0001
        /*0042*/ 	.short	0x0008
        /*0044*/ 	.byte	0x00, 0xf5, 0x21, 0x00


	//----- nvinfo : EIATTR_KPARAM_INFO
	.align		4
.L_49:
        /*0048*/ 	.byte	0x04, 0x17
        /*004a*/ 	.short	(.L_51 - .L_50)
.L_50:
        /*004c*/ 	.word	0x00000000
        /*0050*/ 	.short	0x0000
        /*0052*/ 	.short	0x0000
        /*0054*/ 	.byte	0x00, 0xf5, 0x21, 0x00


	//----- nvinfo : EIATTR_SPARSE_MMA_MASK
	.align		4
.L_51:
        /*0058*/ 	.byte	0x03, 0x50
        /*005a*/ 	.short	0x0000


	//----- nvinfo : EIATTR_MAXREG_COUNT
	.align		4
        /*005c*/ 	.byte	0x03, 0x1b
        /*005e*/ 	.short	0x00ff


	//----- nvinfo : EIATTR_MERCURY_ISA_VERSION
	.align		4
        /*0060*/ 	.byte	0x03, 0x5f
        /*0062*/ 	.short	0x0101


	//----- nvinfo : EIATTR_VRC_CTA_INIT_COUNT
	.align		4
        /*0064*/ 	.byte	0x02, 0x4a
	.zero		1
	.zero		1


	//----- nvinfo : EIATTR_EXIT_INSTR_OFFSETS
	.align		4
        /*0068*/ 	.byte	0x04, 0x1c
        /*006a*/ 	.short	(.L_53 - .L_52)


	//   ....[0]....
.L_52:
        /*006c*/ 	.word	0x00000080


	//   ....[1]....
        /*0070*/ 	.word	0x000006f0


	//----- nvinfo : EIATTR_CRS_STACK_SIZE
	.align		4
.L_53:
        /*0074*/ 	.byte	0x04, 0x1e
        /*0076*/ 	.short	(.L_55 - .L_54)
.L_54:
        /*0078*/ 	.word	0x00000000


	//----- nvinfo : EIATTR_CBANK_PARAM_SIZE
	.align		4
.L_55:
        /*007c*/ 	.byte	0x03, 0x19
        /*007e*/ 	.short	0x001c


	//----- nvinfo : EIATTR_PARAM_CBANK
	.align		4
        /*0080*/ 	.byte	0x04, 0x0a
        /*0082*/ 	.short	(.L_57 - .L_56)
	.align		4
.L_56:
        /*0084*/ 	.word	index@(.nv.constant0._Z21initialize_boundariesPfS_fii)
        /*0088*/ 	.short	0x0380
        /*008a*/ 	.short	0x001c


	//----- nvinfo : EIATTR_SW_WAR
	.align		4
.L_57:
        /*008c*/ 	.byte	0x04, 0x36
        /*008e*/ 	.short	(.L_59 - .L_58)
.L_58:
        /*0090*/ 	.word	0x00000008
.L_59:


//--------------------- .nv.callgraph             --------------------------
	.section	.nv.callgraph,"",@"SHT_CUDA_CALLGRAPH"
	.align	4
	.sectionentsize	8
	.align		4
        /*0000*/ 	.word	0x00000000
	.align		4
        /*0004*/ 	.word	0xffffffff
	.align		4
        /*0008*/ 	.word	0x00000000
	.align		4
        /*000c*/ 	.word	0xfffffffe
	.align		4
        /*0010*/ 	.word	0x00000000
	.align		4
        /*0014*/ 	.word	0xfffffffd
	.align		4
        /*0018*/ 	.word	0x00000000
	.align		4
        /*001c*/ 	.word	0xfffffffc


//--------------------- .nv.constant4             --------------------------
	.section	.nv.constant4,"a",@progbits
	.align	8
	.align		8
.nv.constant4:
        /*0000*/ 	.dword	__cudart_i2opi_d
	.align		8
        /*0008*/ 	.dword	__cudart_sin_cos_coeffs


//--------------------- .text._Z13jacobi_kernelPfPKfS_iii --------------------------
	.section	.text._Z13jacobi_kernelPfPKfS_iii,"ax",@progbits
	.align	128
        .global         _Z13jacobi_kernelPfPKfS_iii
        .type           _Z13jacobi_kernelPfPKfS_iii,@function
        .size           _Z13jacobi_kernelPfPKfS_iii,(.L_x_25 - _Z13jacobi_kernelPfPKfS_iii)
        .other          _Z13jacobi_kernelPfPKfS_iii,@"STO_CUDA_ENTRY STV_DEFAULT"
_Z13jacobi_kernelPfPKfS_iii:
.text._Z13jacobi_kernelPfPKfS_iii:
[----:B------:R-:W-:Y:S01]  /*0000*/  LDC R1, c[0x0][0x37c] ;  /* 0x0000df00ff017b82 */ /* 0x000fe20000000800 */
[----:B------:R-:W0:Y:S07]  /*0010*/  S2R R0, SR_TID.Y ;  /* 0x0000000000007919 */ /* 0x000e2e0000002200 */
[----:B------:R-:W0:Y:S01]  /*0020*/  S2UR UR4, SR_CTAID.Y ;  /* 0x00000000000479c3 */ /* 0x000e220000002600 */
[----:B------:R-:W1:Y:S07]  /*0030*/  LDCU.64 UR6, c[0x0][0x398] ;  /* 0x00007300ff0677ac */ /* 0x000e6e0008000a00 */
[----:B------:R-:W0:Y:S02]  /*0040*/  LDC R17, c[0x0][0x364] ;  /* 0x0000d900ff117b82 */ /* 0x000e240000000800 */
[----:B0-----:R-:W-:-:S05]  /*0050*/  IMAD R0, R17, UR4, R0 ;  /* 0x0000000411007c24 */ /* 0x001fca000f8e0200 */
[----:B-1----:R-:W-:-:S04]  /*0060*/  IADD3 R0, PT, PT, R0, UR6, RZ ;  /* 0x0000000600007c10 */ /* 0x002fc8000fffe0ff */
[----:B------:R-:W-:-:S13]  /*0070*/  ISETP.GE.AND P0, PT, R0, UR7, PT ;  /* 0x0000000700007c0c */ /* 0x000fda000bf06270 */
[----:B------:R-:W-:Y:S05]  /*0080*/  @P0 EXIT ;  /* 0x000000000000094d */ /* 0x000fea0003800000 */
[----:B------:R-:W0:Y:S01]  /*0090*/  S2R R14, SR_TID.X ;  /* 0x00000000000e7919 */ /* 0x000e220000002100 */
[----:B------:R-:W0:Y:S01]  /*00a0*/  S2UR UR5, SR_CTAID.X ;  /* 0x00000000000579c3 */ /* 0x000e220000002500 */
[----:B------:R-:W1:Y:S01]  /*00b0*/  LDCU UR4, c[0x0][0x3a0] ;  /* 0x00007400ff0477ac */ /* 0x000e620008000800 */
[----:B------:R-:W2:Y:S06]  /*00c0*/  LDCU.64 UR8, c[0x0][0x358] ;  /* 0x00006b00ff0877ac */ /* 0x000eac0008000a00 */
[----:B------:R-:W0:Y:S01]  /*00d0*/  LDC R15, c[0x0][0x360] ;  /* 0x0000d800ff0f7b82 */ /* 0x000e220000000800 */
[----:B------:R-:W3:Y:S01]  /*00e0*/  LDCU UR6, c[0x0][0x370] ;  /* 0x00006e00ff0677ac */ /* 0x000ee20008000800 */
[----:B------:R-:W4:Y:S01]  /*00f0*/  LDCU UR7, c[0x0][0x374] ;  /* 0x00006e80ff0777ac */ /* 0x000f220008000800 */
[----:B-1----:R-:W-:Y:S01]  /*0100*/  UIADD3 UR4, UPT, UPT, UR4, -0x1, URZ ;  /* 0xffffffff04047890 */ /* 0x002fe2000fffe0ff */
[----:B----4-:R-:W-:-:S02]  /*0110*/  IMAD R17, R17, UR7, RZ ;  /* 0x0000000711117c24 */ /* 0x010fc4000f8e02ff */
[C---:B0-----:R-:W-:Y:S02]  /*0120*/  IMAD R14, R15.reuse, UR5, R14 ;  /* 0x000000050f0e7c24 */ /* 0x041fe4000f8e020e */
[----:B---3--:R-:W-:-:S03]  /*0130*/  IMAD R15, R15, UR6, RZ ;  /* 0x000000060f0f7c24 */ /* 0x008fc6000f8e02ff */
[----:B--2---:R-:W-:-:S07]  /*0140*/  IADD3 R14, PT, PT, R14, 0x1, RZ ;  /* 0x000000010e0e7810 */ /* 0x004fce0007ffe0ff */
.L_x_3:
[----:B------:R-:W-:Y:S01]  /*0150*/  ISETP.GE.AND P0, PT, R14, UR4, PT ;  /* 0x000000040e007c0c */ /* 0x000fe2000bf06270 */
[----:B------:R-:W-:-:S12]  /*0160*/  BSSY.RECONVERGENT B0, `(.L_x_0) ;  /* 0x0000020000007945 */ /* 0x000fd80003800200 */
[----:B---3--:R-:W-:Y:S05]  /*0170*/  @P0 BRA `(.L_x_1) ;  /* 0x0000000000780947 */ /* 0x008fea0003800000 */
[----:B------:R-:W0:Y:S01]  /*0180*/  LDC R19, c[0x0][0x3a0] ;  /* 0x0000e800ff137b82 */ /* 0x000e220000000800 */
[----:B------:R-:W-:-:S07]  /*0190*/  MOV R18, R14 ;  /* 0x0000000e00127202 */ /* 0x000fce0000000f00 */
[----:B------:R-:W1:Y:S08]  /*01a0*/  LDC.64 R2, c[0x0][0x380] ;  /* 0x0000e000ff027b82 */ /* 0x000e700000000a00 */
[----:B------:R-:W2:Y:S01]  /*01b0*/  LDC.64 R4, c[0x0][0x388] ;  /* 0x0000e200ff047b82 */ /* 0x000ea20000000a00 */
[----:B0-----:R-:W-:Y:S01]  /*01c0*/  IMAD R16, R0, R19, R19 ;  /* 0x0000001300107224 */ /* 0x001fe200078e0213 */
[----:B------:R-:W-:-:S04]  /*01d0*/  IADD3 R7, PT, PT, -R19, RZ, RZ ;  /* 0x000000ff13077210 */ /* 0x000fc80007ffe1ff */
[----:B------:R-:W-:-:S07]  /*01e0*/  LEA R16, R7, R16, 0x1 ;  /* 0x0000001007107211 */ /* 0x000fce00078e08ff */
.L_x_2:
[----:B---3--:R-:W-:Y:S01]  /*01f0*/  IMAD R21, R0, R19, R18 ;  /* 0x0000001300157224 */ /* 0x008fe200078e0212 */
[----:B------:R-:W-:-:S03]  /*0200*/  IADD3 R11, PT, PT, R16, R18, RZ ;  /* 0x00000012100b7210 */ /* 0x000fc60007ffe0ff */
[----:B--2---:R-:W-:-:S05]  /*0210*/  IMAD.WIDE R8, R21, 0x4, R4 ;  /* 0x0000000415087825 */ /* 0x004fca00078e0204 */
[----:B------:R-:W2:Y:S01]  /*0220*/  LDG.E.CONSTANT R12, desc[UR8][R8.64+0x4] ;  /* 0x00000408080c7981 */ /* 0x000ea2000c1e9900 */
[----:B------:R-:W-:-:S03]  /*0230*/  IMAD.WIDE R6, R19, 0x4, R8 ;  /* 0x0000000413067825 */ /* 0x000fc600078e0208 */
[----:B------:R-:W2:Y:S01]  /*0240*/  LDG.E.CONSTANT R13, desc[UR8][R8.64+-0x4] ;  /* 0xfffffc08080d7981 */ /* 0x000ea2000c1e9900 */
[----:B------:R-:W-:-:S03]  /*0250*/  IMAD.WIDE R10, R11, 0x4, R4 ;  /* 0x000000040b0a7825 */ /* 0x000fc600078e0204 */
[----:B------:R-:W3:Y:S04]  /*0260*/  LDG.E.CONSTANT R7, desc[UR8][R6.64] ;  /* 0x0000000806077981 */ /* 0x000ee8000c1e9900 */
[----:B------:R-:W4:Y:S04]  /*0270*/  LDG.E.CONSTANT R11, desc[UR8][R10.64] ;  /* 0x000000080a0b7981 */ /* 0x000f28000c1e9900 */
[----:B------:R-:W5:Y:S01]  /*0280*/  LDG.E.CONSTANT R22, desc[UR8][R8.64] ;  /* 0x0000000808167981 */ /* 0x000f62000c1e9900 */
[----:B------:R-:W-:-:S04]  /*0290*/  IADD3 R18, PT, PT, R15, R18, RZ ;  /* 0x000000120f127210 */ /* 0x000fc80007ffe0ff */
[----:B------:R-:W-:Y:S01]  /*02a0*/  ISETP.GE.AND P0, PT, R18, UR4, PT ;  /* 0x0000000412007c0c */ /* 0x000fe2000bf06270 */
[----:B--2---:R-:W-:Y:S02]  /*02b0*/  FADD R20, R12, R13 ;  /* 0x0000000d0c147221 */ /* 0x004fe40000000000 */
[----:B------:R-:W0:Y:S02]  /*02c0*/  LDC.64 R12, c[0x0][0x390] ;  /* 0x0000e400ff0c7b82 */ /* 0x000e240000000a00 */
[----:B---3--:R-:W-:-:S04]  /*02d0*/  FADD R20, R20, R7 ;  /* 0x0000000714147221 */ /* 0x008fc80000000000 */
[----:B----4-:R-:W-:-:S04]  /*02e0*/  FADD R20, R20, R11 ;  /* 0x0000000b14147221 */ /* 0x010fc80000000000 */
[----:B------:R-:W-:Y:S01]  /*02f0*/  FMUL R23, R20, 0.25 ;  /* 0x3e80000014177820 */ /* 0x000fe20000400000 */
[----:B-1----:R-:W-:-:S04]  /*0300*/  IMAD.WIDE R20, R21, 0x4, R2 ;  /* 0x0000000415147825 */ /* 0x002fc800078e0202 */
[----:B-----5:R-:W-:Y:S01]  /*0310*/  FADD R22, R23, -R22 ;  /* 0x8000001617167221 */ /* 0x020fe20000000000 */
[----:B------:R3:W-:Y:S03]  /*0320*/  STG.E desc[UR8][R20.64], R23 ;  /* 0x0000001714007986 */ /* 0x0007e6000c101908 */
[----:B------:R-:W-:-:S05]  /*0330*/  FMUL R25, R22, R22 ;  /* 0x0000001616197220 */ /* 0x000fca0000400000 */
[----:B0-----:R3:W-:Y:S01]  /*0340*/  REDG.E.ADD.F32.FTZ.RN.STRONG.GPU desc[UR8][R12.64], R25 ;  /* 0x000000190c0079a6 */ /* 0x0017e2000c12f308 */
[----:B------:R-:W-:Y:S05]  /*0350*/  @!P0 BRA `(.L_x_2) ;  /* 0xfffffffc00a48947 */ /* 0x000fea000383ffff */
.L_x_1:
[----:B------:R-:W-:Y:S05]  /*0360*/  BSYNC.RECONVERGENT B0 ;  /* 0x0000000000007941 */ /* 0x000fea0003800200 */
.L_x_0:
[----:B------:R-:W0:Y:S01]  /*0370*/  LDCU UR5, c[0x0][0x39c] ;  /* 0x00007380ff0577ac */ /* 0x000e220008000800 */
[----:B------:R-:W-:-:S04]  /*0380*/  IADD3 R0, PT, PT, R17, R0, RZ ;  /* 0x0000000011007210 */ /* 0x000fc80007ffe0ff */
[----:B0-----:R-:W-:-:S13]  /*0390*/  ISETP.GE.AND P0, PT, R0, UR5, PT ;  /* 0x0000000500007c0c */ /* 0x001fda000bf06270 */
[----:B------:R-:W-:Y:S05]  /*03a0*/  @!P0 BRA `(.L_x_3) ;  /* 0xfffffffc00688947 */ /* 0x000fea000383ffff */
[----:B------:R-:W-:Y:S05]  /*03b0*/  EXIT ;  /* 0x000000000000794d */ /* 0x000fea0003800000 */
.L_x_4:
[----:B------:R-:W-:-:S00]  /*03c0*/  BRA `(.L_x_4) ;  /* 0xfffffffc00fc7947 */ /* 0x000fc0000383ffff */
[----:B------:R-:W-:-:S00]  /*03d0*/  NOP ;  /* 0x0000000000007918 */ /* 0x000fc00000000000 */
        /* <DEDUP_REMOVED lines=10> */
.L_x_25:


//--------------------- .text._Z21initialize_boundariesPfS_fii --------------------------
	.section	.text._Z21initialize_boundariesPfS_fii,"ax",@progbits
	.align	128
        .global         _Z21initialize_boundariesPfS_fii
        .type           _Z21initialize_boundariesPfS_fii,@function
        .size           _Z21initialize_boundariesPfS_fii,(.L_x_24 - _Z21initialize_boundariesPfS_fii)
        .other          _Z21initialize_boundariesPfS_fii,@"STO_CUDA_ENTRY STV_DEFAULT"
_Z21initialize_boundariesPfS_fii:
.text._Z21initialize_boundariesPfS_fii:
[----:B------:R-:W0:Y:S01]  /*0000*/  LDC R1, c[0x0][0x37c] ;  /* 0x0000df00ff017b82 */ /* 0x000e220000000800 */
[----:B------:R-:W1:Y:S07]  /*0010*/  S2R R23, SR_TID.X ;  /* 0x0000000000177919 */ /* 0x000e6e0000002100 */
[----:B------:R-:W1:Y:S01]  /*0020*/  S2UR UR5, SR_CTAID.X ;  /* 0x00000000000579c3 */ /* 0x000e620000002500 */
[----:B------:R-:W2:Y:S01]  /*0030*/  LDCU UR4, c[0x0][0x398] ;  /* 0x00007300ff0477ac */ /* 0x000ea20008000800 */
[----:B0-----:R-:W-:-:S06]  /*0040*/  VIADD R1, R1, 0xffffffd8 ;  /* 0xffffffd801017836 */ /* 0x001fcc0000000000 */
[----:B------:R-:W1:Y:S02]  /*0050*/  LDC R0, c[0x0][0x360] ;  /* 0x0000d800ff007b82 */ /* 0x000e640000000800 */
[----:B-1----:R-:W-:-:S05]  /*0060*/  IMAD R23, R0, UR5, R23 ;  /* 0x0000000500177c24 */ /* 0x002fca000f8e0217 */
[----:B--2---:R-:W-:-:S13]  /*0070*/  ISETP.GE.AND P0, PT, R23, UR4, PT ;  /* 0x0000000417007c0c */ /* 0x004fda000bf06270 */
[----:B------:R-:W-:Y:S05]  /*0080*/  @P0 EXIT ;  /* 0x000000000000094d */ /* 0x000fea0003800000 */
[----:B------:R-:W0:Y:S01]  /*0090*/  LDCU UR6, c[0x0][0x390] ;  /* 0x00007200ff0677ac */ /* 0x000e220008000800 */
[----:B------:R-:W1:Y:S01]  /*00a0*/  LDC R22, c[0x0][0x394] ;  /* 0x0000e500ff167b82 */ /* 0x000e620000000800 */
[----:B------:R-:W-:Y:S01]  /*00b0*/  UIADD3 UR4, UPT, UPT, UR4, -0x1, URZ ;  /* 0xffffffff04047890 */ /* 0x000fe2000fffe0ff */
[----:B------:R-:W2:Y:S06]  /*00c0*/  LDCU UR5, c[0x0][0x370] ;  /* 0x00006e00ff0577ac */ /* 0x000eac0008000800 */
[----:B------:R-:W3:Y:S01]  /*00d0*/  LDC.64 R2, c[0x0][0x380] ;  /* 0x0000e000ff027b82 */ /* 0x000ee20000000a00 */
[----:B------:R-:W4:Y:S01]  /*00e0*/  LDCU UR10, c[0x0][0x398] ;  /* 0x00007300ff0a77ac */ /* 0x000f220008000800 */
[----:B------:R-:W-:Y:S01]  /*00f0*/  I2F.F64 R18, UR4 ;  /* 0x0000000400127d12 */ /* 0x000fe20008201c00 */
[----:B------:R-:W1:Y:S05]  /*0100*/  LDCU.64 UR8, c[0x4][0x8] ;  /* 0x01000100ff0877ac */ /* 0x000e6a0008000a00 */
[----:B------:R-:W1:Y:S02]  /*0110*/  LDC.64 R16, c[0x0][0x388] ;  /* 0x0000e200ff107b82 */ /* 0x000e640000000a00 */
[----:B0-----:R-:W0:Y:S01]  /*0120*/  F2F.F64.F32 R20, UR6 ;  /* 0x0000000600147d10 */ /* 0x001e220008201800 */
[----:B------:R-:W1:Y:S01]  /*0130*/  LDCU.64 UR6, c[0x0][0x358] ;  /* 0x00006b00ff0677ac */ /* 0x000e620008000a00 */
[----:B--2---:R-:W-:Y:S01]  /*0140*/  IMAD R0, R0, UR5, RZ ;  /* 0x0000000500007c24 */ /* 0x004fe2000f8e02ff */
[----:B0---4-:R-:W-:-:S11]  /*0150*/  DADD R20, R20, R20 ;  /* 0x0000000014147229 */ /* 0x011fd60000000014 */
.L_x_9:
[----:B0-----:R-:W0:Y:S01]  /*0160*/  MUFU.RCP64H R5, R19 ;  /* 0x0000001300057308 */ /* 0x001e220000001800 */
[----:B------:R-:W-:Y:S01]  /*0170*/  IMAD.MOV.U32 R4, RZ, RZ, 0x1 ;  /* 0x00000001ff047424 */ /* 0x000fe200078e00ff */
[----:B------:R-:W-:Y:S06]  /*0180*/  BSSY.RECONVERGENT B0, `(.L_x_5) ;  /* 0x0000011000007945 */ /* 0x000fec0003800200 */
[----:B------:R-:W2:Y:S01]  /*0190*/  I2F.F64 R8, R23 ;  /* 0x0000001700087312 */ /* 0x000ea20000201c00 */
[----:B0-----:R-:W-:Y:S02]  /*01a0*/  DFMA R6, -R18, R4, 1 ;  /* 0x3ff000001206742b */ /* 0x001fe40000000104 */
[----:B--2---:R-:W-:-:S06]  /*01b0*/  DMUL R8, R20, R8 ;  /* 0x0000000814087228 */ /* 0x004fcc0000000000 */
[----:B------:R-:W-:-:S08]  /*01c0*/  DFMA R6, R6, R6, R6 ;  /* 0x000000060606722b */ /* 0x000fd00000000006 */
[----:B------:R-:W-:Y:S01]  /*01d0*/  DFMA R6, R4, R6, R4 ;  /* 0x000000060406722b */ /* 0x000fe20000000004 */
[----:B------:R-:W-:-:S07]  /*01e0*/  FSETP.GEU.AND P1, PT, |R9|, 6.5827683646048100446e-37, PT ;  /* 0x036000000900780b */ /* 0x000fce0003f2e200 */
[----:B------:R-:W-:-:S08]  /*01f0*/  DFMA R4, -R18, R6, 1 ;  /* 0x3ff000001204742b */ /* 0x000fd00000000106 */
[----:B------:R-:W-:-:S08]  /*0200*/  DFMA R4, R6, R4, R6 ;  /* 0x000000040604722b */ /* 0x000fd00000000006 */
[----:B------:R-:W-:-:S08]  /*0210*/  DMUL R14, R8, R4 ;  /* 0x00000004080e7228 */ /* 0x000fd00000000000 */
[----:B------:R-:W-:-:S08]  /*0220*/  DFMA R6, -R18, R14, R8 ;  /* 0x0000000e1206722b */ /* 0x000fd00000000108 */
[----:B------:R-:W-:-:S10]  /*0230*/  DFMA R14, R4, R6, R14 ;  /* 0x00000006040e722b */ /* 0x000fd4000000000e */
[----:B------:R-:W-:-:S05]  /*0240*/  FFMA R4, RZ, R19, R15 ;  /* 0x00000013ff047223 */ /* 0x000fca000000000f */
[----:B------:R-:W-:-:S13]  /*0250*/  FSETP.GT.AND P0, PT, |R4|, 1.469367938527859385e-39, PT ;  /* 0x001000000400780b */ /* 0x000fda0003f04200 */
[----:B------:R-:W-:Y:S05]  /*0260*/  @P0 BRA P1, `(.L_x_6) ;  /* 0x0000000000080947 */ /* 0x000fea0000800000 */
[----:B------:R-:W-:-:S07]  /*0270*/  MOV R4, 0x290 ;  /* 0x0000029000047802 */ /* 0x000fce0000000f00 */
[----:B-1-3--:R-:W-:Y:S05]  /*0280*/  CALL.REL.NOINC `($__internal_0_$__cuda_sm20_div_rn_f64_full) ;  /* 0x00000004001c7944 */ /* 0x00afea0003c00000 */
.L_x_6:
[----:B-1----:R-:W-:Y:S05]  /*0290*/  BSYNC.RECONVERGENT B0 ;  /* 0x0000000000007941 */ /* 0x002fea0003800200 */
.L_x_5:
[----:B------:R-:W-:Y:S01]  /*02a0*/  DSETP.NEU.AND P0, PT, |R14|, +INF , PT ;  /* 0x7ff000000e00742a */ /* 0x000fe20003f0d200 */
[----:B------:R-:W-:-:S13]  /*02b0*/  BSSY.RECONVERGENT B0, `(.L_x_7) ;  /* 0x000001a000007945 */ /* 0x000fda0003800200 */
[----:B------:R-:W-:Y:S01]  /*02c0*/  @!P0 DMUL R26, RZ, R14 ;  /* 0x0000000eff1a8228 */ /* 0x000fe20000000000 */
[----:B------:R-:W-:Y:S01]  /*02d0*/  @!P0 IMAD.MOV.U32 R28, RZ, RZ, RZ ;  /* 0x000000ffff1c8224 */ /* 0x000fe200078e00ff */
[----:B------:R-:W-:Y:S09]  /*02e0*/  @!P0 BRA `(.L_x_8) ;  /* 0x0000000000588947 */ /* 0x000ff20003800000 */
[----:B------:R-:W-:Y:S01]  /*02f0*/  UMOV UR4, 0x6dc9c883 ;  /* 0x6dc9c88300047882 */ /* 0x000fe20000000000 */
[----:B------:R-:W-:Y:S01]  /*0300*/  UMOV UR5, 0x3fe45f30 ;  /* 0x3fe45f3000057882 */ /* 0x000fe20000000000 */
[C---:B------:R-:W-:Y:S02]  /*0310*/  DSETP.GE.AND P0, PT, |R14|.reuse, 2.14748364800000000000e+09, PT ;  /* 0x41e000000e00742a */ /* 0x040fe40003f06200 */
[----:B------:R-:W-:Y:S01]  /*0320*/  DMUL R28, R14, UR4 ;  /* 0x000000040e1c7c28 */ /* 0x000fe20008000000 */
[----:B------:R-:W-:Y:S01]  /*0330*/  UMOV UR4, 0x54442d18 ;  /* 0x54442d1800047882 */ /* 0x000fe20000000000 */
[----:B------:R-:W-:-:S08]  /*0340*/  UMOV UR5, 0x3ff921fb ;  /* 0x3ff921fb00057882 */ /* 0x000fd00000000000 */
[----:B------:R-:W0:Y:S08]  /*0350*/  F2I.F64 R28, R28 ;  /* 0x0000001c001c7311 */ /* 0x000e300000301100 */
[----:B0-----:R-:W0:Y:S02]  /*0360*/  I2F.F64 R26, R28 ;  /* 0x0000001c001a7312 */ /* 0x001e240000201c00 */
[----:B0-----:R-:W-:Y:S01]  /*0370*/  DFMA R4, R26, -UR4, R14 ;  /* 0x800000041a047c2b */ /* 0x001fe2000800000e */
[----:B------:R-:W-:Y:S01]  /*0380*/  UMOV UR4, 0x33145c00 ;  /* 0x33145c0000047882 */ /* 0x000fe20000000000 */
[----:B------:R-:W-:-:S06]  /*0390*/  UMOV UR5, 0x3c91a626 ;  /* 0x3c91a62600057882 */ /* 0x000fcc0000000000 */
[----:B------:R-:W-:Y:S01]  /*03a0*/  DFMA R4, R26, -UR4, R4 ;  /* 0x800000041a047c2b */ /* 0x000fe20008000004 */
[----:B------:R-:W-:Y:S01]  /*03b0*/  UMOV UR4, 0x252049c0 ;  /* 0x252049c000047882 */ /* 0x000fe20000000000 */
[----:B------:R-:W-:-:S06]  /*03c0*/  UMOV UR5, 0x397b839a ;  /* 0x397b839a00057882 */ /* 0x000fcc0000000000 */
[----:B------:R-:W-:Y:S01]  /*03d0*/  DFMA R26, R26, -UR4, R4 ;  /* 0x800000041a1a7c2b */ /* 0x000fe20008000004 */
[----:B------:R-:W-:Y:S10]  /*03e0*/  @!P0 BRA `(.L_x_8) ;  /* 0x0000000000188947 */ /* 0x000ff40003800000 */
[----:B------:R-:W-:Y:S01]  /*03f0*/  IMAD.MOV.U32 R6, RZ, RZ, R14 ;  /* 0x000000ffff067224 */ /* 0x000fe200078e000e */
[----:B------:R-:W-:-:S07]  /*0400*/  MOV R24, 0x420 ;  /* 0x0000042000187802 */ /* 0x000fce0000000f00 */
[----:B---3--:R-:W-:Y:S05]  /*0410*/  CALL.REL.NOINC `($_Z21initialize_boundariesPfS_fii$__internal_trig_reduction_slowpathd) ;  /* 0x0000000800287944 */ /* 0x008fea0003c00000 */
[----:B------:R-:W-:Y:S02]  /*0420*/  IMAD.MOV.U32 R28, RZ, RZ, R4 ;  /* 0x000000ffff1c7224 */ /* 0x000fe400078e0004 */
[----:B------:R-:W-:Y:S02]  /*0430*/  IMAD.MOV.U32 R26, RZ, RZ, R6 ;  /* 0x000000ffff1a7224 */ /* 0x000fe400078e0006 */
[----:B------:R-:W-:-:S07]  /*0440*/  IMAD.MOV.U32 R27, RZ, RZ, R7 ;  /* 0x000000ffff1b7224 */ /* 0x000fce00078e0007 */
.L_x_8:
[----:B------:R-:W-:Y:S05]  /*0450*/  BSYNC.RECONVERGENT B0 ;  /* 0x0000000000007941 */ /* 0x000fea0003800200 */
.L_x_7:
[----:B------:R-:W-:-:S05]  /*0460*/  IMAD.SHL.U32 R4, R28, 0x40, RZ ;  /* 0x000000401c047824 */ /* 0x000fca00078e00ff */
[----:B------:R-:W-:-:S04]  /*0470*/  LOP3.LUT R4, R4, 0x40, RZ, 0xc0, !PT ;  /* 0x0000004004047812 */ /* 0x000fc800078ec0ff */
[----:B------:R-:W-:-:S05]  /*0480*/  IADD3 R12, P0, PT, R4, UR8, RZ ;  /* 0x00000008040c7c10 */ /* 0x000fca000ff1e0ff */
[----:B------:R-:W-:-:S05]  /*0490*/  IMAD.X R13, RZ, RZ, UR9, P0 ;  /* 0x00000009ff0d7e24 */ /* 0x000fca00080e06ff */
[----:B------:R-:W2:Y:S01]  /*04a0*/  LDG.E.128.CONSTANT R4, desc[UR6][R12.64] ;  /* 0x000000060c047981 */ /* 0x000ea2000c1e9d00 */
[----:B------:R-:W-:Y:S01]  /*04b0*/  LOP3.LUT R8, R28, 0x1, RZ, 0xc0, !PT ;  /* 0x000000011c087812 */ /* 0x000fe200078ec0ff */
[----:B------:R-:W-:Y:S01]  /*04c0*/  IMAD.MOV.U32 R9, RZ, RZ, 0x20fd8164 ;  /* 0x20fd8164ff097424 */ /* 0x000fe200078e00ff */
[----:B------:R-:W-:Y:S01]  /*04d0*/  DMUL R24, R26, R26 ;  /* 0x0000001a1a187228 */ /* 0x000fe20000000000 */
[----:B------:R-:W-:Y:S01]  /*04e0*/  IMAD.MOV.U32 R10, RZ, RZ, 0x3da8ff83 ;  /* 0x3da8ff83ff0a7424 */ /* 0x000fe200078e00ff */
[----:B------:R-:W-:-:S04]  /*04f0*/  ISETP.NE.U32.AND P0, PT, R8, 0x1, PT ;  /* 0x000000010800780c */ /* 0x000fc80003f05070 */
[----:B------:R-:W-:Y:S02]  /*0500*/  FSEL R8, R9, -8.06006814911005101289e+34, !P0 ;  /* 0xf9785eba09087808 */ /* 0x000fe40004000000 */
[----:B------:R-:W-:-:S06]  /*0510*/  FSEL R9, -R10, 0.11223486810922622681, !P0 ;  /* 0x3de5db650a097808 */ /* 0x000fcc0004000100 */
[C---:B--2---:R-:W-:Y:S01]  /*0520*/  DFMA R4, R24.reuse, R8, R4 ;  /* 0x000000081804722b */ /* 0x044fe20000000004 */
[----:B------:R-:W2:Y:S04]  /*0530*/  LDG.E.128.CONSTANT R8, desc[UR6][R12.64+0x10] ;  /* 0x000010060c087981 */ /* 0x000ea8000c1e9d00 */
[----:B------:R-:W4:Y:S03]  /*0540*/  LDG.E.128.CONSTANT R12, desc[UR6][R12.64+0x20] ;  /* 0x000020060c0c7981 */ /* 0x000f26000c1e9d00 */
[----:B------:R-:W-:-:S08]  /*0550*/  DFMA R4, R24, R4, R6 ;  /* 0x000000041804722b */ /* 0x000fd00000000006 */
[----:B--2---:R-:W-:Y:S01]  /*0560*/  DFMA R4, R24, R4, R8 ;  /* 0x000000041804722b */ /* 0x004fe20000000008 */
[----:B------:R-:W-:Y:S02]  /*0570*/  IMAD R9, R23, R22, RZ ;  /* 0x0000001617097224 */ /* 0x000fe400078e02ff */
[----:B------:R-:W-:-:S05]  /*0580*/  IMAD.IADD R23, R0, 0x1, R23 ;  /* 0x0000000100177824 */ /* 0x000fca00078e0217 */
[----:B------:R-:W-:-:S08]  /*0590*/  DFMA R4, R24, R4, R10 ;  /* 0x000000041804722b */ /* 0x000fd0000000000a */
[----:B----4-:R-:W-:-:S08]  /*05a0*/  DFMA R4, R24, R4, R12 ;  /* 0x000000041804722b */ /* 0x010fd0000000000c */
[----:B------:R-:W-:-:S08]  /*05b0*/  DFMA R4, R24, R4, R14 ;  /* 0x000000041804722b */ /* 0x000fd0000000000e */
[----:B------:R-:W-:Y:S02]  /*05c0*/  DFMA R26, R4, R26, R26 ;  /* 0x0000001a041a722b */ /* 0x000fe4000000001a */
[----:B------:R-:W-:-:S10]  /*05d0*/  DFMA R4, R24, R4, 1 ;  /* 0x3ff000001804742b */ /* 0x000fd40000000004 */
[----:B------:R-:W-:Y:S02]  /*05e0*/  FSEL R6, R4, R26, !P0 ;  /* 0x0000001a04067208 */ /* 0x000fe40004000000 */
[----:B------:R-:W-:Y:S02]  /*05f0*/  FSEL R7, R5, R27, !P0 ;  /* 0x0000001b05077208 */ /* 0x000fe40004000000 */
[----:B------:R-:W-:-:S04]  /*0600*/  LOP3.LUT P0, RZ, R28, 0x2, RZ, 0xc0, !PT ;  /* 0x000000021cff7812 */ /* 0x000fc8000780c0ff */
[----:B------:R-:W-:-:S10]  /*0610*/  DADD R4, RZ, -R6 ;  /* 0x00000000ff047229 */ /* 0x000fd40000000806 */
[----:B------:R-:W-:Y:S02]  /*0620*/  FSEL R13, R7, R5, !P0 ;  /* 0x00000005070d7208 */ /* 0x000fe40004000000 */
[----:B------:R-:W-:Y:S01]  /*0630*/  FSEL R12, R6, R4, !P0 ;  /* 0x00000004060c7208 */ /* 0x000fe20004000000 */
[----:B------:R-:W-:Y:S01]  /*0640*/  IMAD.WIDE R4, R9, 0x4, R16 ;  /* 0x0000000409047825 */ /* 0x000fe200078e0210 */
[----:B------:R-:W-:Y:S02]  /*0650*/  ISETP.GE.AND P0, PT, R23, UR10, PT ;  /* 0x0000000a17007c0c */ /* 0x000fe4000bf06270 */
[----:B------:R-:W0:Y:S01]  /*0660*/  F2F.F32.F64 R13, R12 ;  /* 0x0000000c000d7310 */ /* 0x000e220000301000 */
[----:B---3--:R-:W-:-:S04]  /*0670*/  IMAD.WIDE R8, R9, 0x4, R2 ;  /* 0x0000000409087825 */ /* 0x008fc800078e0202 */
[----:B------:R-:W-:-:S04]  /*0680*/  IMAD.WIDE R6, R22, 0x4, R4 ;  /* 0x0000000416067825 */ /* 0x000fc800078e0204 */
[----:B------:R-:W-:Y:S01]  /*0690*/  IMAD.WIDE R10, R22, 0x4, R8 ;  /* 0x00000004160a7825 */ /* 0x000fe200078e0208 */
[----:B0-----:R0:W-:Y:S04]  /*06a0*/  STG.E desc[UR6][R4.64], R13 ;  /* 0x0000000d04007986 */ /* 0x0011e8000c101906 */
[----:B------:R0:W-:Y:S04]  /*06b0*/  STG.E desc[UR6][R6.64+-0x4], R13 ;  /* 0xfffffc0d06007986 */ /* 0x0001e8000c101906 */
[----:B------:R0:W-:Y:S04]  /*06c0*/  STG.E desc[UR6][R8.64], R13 ;  /* 0x0000000d08007986 */ /* 0x0001e8000c101906 */
[----:B------:R0:W-:Y:S01]  /*06d0*/  STG.E desc[UR6][R10.64+-0x4], R13 ;  /* 0xfffffc0d0a007986 */ /* 0x0001e2000c101906 */
[----:B------:R-:W-:Y:S05]  /*06e0*/  @!P0 BRA `(.L_x_9) ;  /* 0xfffffff8009c8947 */ /* 0x000fea000383ffff */
[----:B------:R-:W-:Y:S05]  /*06f0*/  EXIT ;  /* 0x000000000000794d */ /* 0x000fea0003800000 */
        .weak           $__internal_0_$__cuda_sm20_div_rn_f64_full
        .type           $__internal_0_$__cuda_sm20_div_rn_f64_full,@function
        .size           $__internal_0_$__cuda_sm20_div_rn_f64_full,($_Z21initialize_boundariesPfS_fii$__internal_trig_reduction_slowpathd - $__internal_0_$__cuda_sm20_div_rn_f64_full)
$__internal_0_$__cuda_sm20_div_rn_f64_full:
[----:B------:R-:W-:Y:S01]  /*0700*/  FSETP.GEU.AND P2, PT, |R9|, 1.469367938527859385e-39, PT ;  /* 0x001000000900780b */ /* 0x000fe20003f4e200 */
[----:B------:R-:W-:Y:S01]  /*0710*/  IMAD.MOV.U32 R26, RZ, RZ, 0x1ca00000 ;  /* 0x1ca00000ff1a7424 */ /* 0x000fe200078e00ff */
[C---:B------:R-:W-:Y:S01]  /*0720*/  FSETP.GEU.AND P0, PT, |R19|.reuse, 1.469367938527859385e-39, PT ;  /* 0x001000001300780b */ /* 0x040fe20003f0e200 */
[----:B------:R-:W-:Y:S01]  /*0730*/  IMAD.MOV.U32 R12, RZ, RZ, 0x1 ;  /* 0x00000001ff0c7424 */ /* 0x000fe200078e00ff */
[----:B------:R-:W-:Y:S01]  /*0740*/  LOP3.LUT R6, R19, 0x800fffff, RZ, 0xc0, !PT ;  /* 0x800fffff13067812 */ /* 0x000fe200078ec0ff */
[----:B------:R-:W-:Y:S01]  /*0750*/  BSSY.RECONVERGENT B1, `(.L_x_10) ;  /* 0x0000052000017945 */ /* 0x000fe20003800200 */
[----:B------:R-:W-:Y:S02]  /*0760*/  LOP3.LUT R5, R9, 0x7ff00000, RZ, 0xc0, !PT ;  /* 0x7ff0000009057812 */ /* 0x000fe400078ec0ff */
[----:B------:R-:W-:Y:S01]  /*0770*/  LOP3.LUT R7, R6, 0x3ff00000, RZ, 0xfc, !PT ;  /* 0x3ff0000006077812 */ /* 0x000fe200078efcff */
[----:B------:R-:W-:Y:S01]  /*0780*/  IMAD.MOV.U32 R6, RZ, RZ, R18 ;  /* 0x000000ffff067224 */ /* 0x000fe200078e0012 */
[----:B------:R-:W-:-:S03]  /*0790*/  LOP3.LUT R28, R19, 0x7ff00000, RZ, 0xc0, !PT ;  /* 0x7ff00000131c7812 */ /* 0x000fc600078ec0ff */
[----:B------:R-:W-:Y:S01]  /*07a0*/  @!P2 LOP3.LUT R10, R19, 0x7ff00000, RZ, 0xc0, !PT ;  /* 0x7ff00000130aa812 */ /* 0x000fe200078ec0ff */
[----:B------:R-:W-:Y:S01]  /*07b0*/  @!P2 IMAD.MOV.U32 R14, RZ, RZ, RZ ;  /* 0x000000ffff0ea224 */ /* 0x000fe200078e00ff */
[----:B------:R-:W-:Y:S01]  /*07c0*/  @!P0 DMUL R6, R18, 8.98846567431157953865e+307 ;  /* 0x7fe0000012068828 */ /* 0x000fe20000000000 */
[C---:B------:R-:W-:Y:S02]  /*07d0*/  ISETP.GE.U32.AND P1, PT, R5.reuse, R28, PT ;  /* 0x0000001c0500720c */ /* 0x040fe40003f26070 */
[----:B------:R-:W-:Y:S01]  /*07e0*/  @!P2 ISETP.GE.U32.AND P3, PT, R5, R10, PT ;  /* 0x0000000a0500a20c */ /* 0x000fe20003f66070 */
[----:B------:R-:W-:Y:S01]  /*07f0*/  IMAD.MOV.U32 R10, RZ, RZ, R8 ;  /* 0x000000ffff0a7224 */ /* 0x000fe200078e0008 */
[C---:B------:R-:W-:Y:S01]  /*0800*/  SEL R11, R26.reuse, 0x63400000, !P1 ;  /* 0x634000001a0b7807 */ /* 0x040fe20004800000 */
[----:B------:R-:W0:Y:S01]  /*0810*/  MUFU.RCP64H R13, R7 ;  /* 0x00000007000d7308 */ /* 0x000e220000001800 */
[----:B------:R-:W-:Y:S02]  /*0820*/  @!P2 SEL R15, R26, 0x63400000, !P3 ;  /* 0x634000001a0fa807 */ /* 0x000fe40005800000 */
[----:B------:R-:W-:-:S02]  /*0830*/  LOP3.LUT R11, R11, 0x800fffff, R9, 0xf8, !PT ;  /* 0x800fffff0b0b7812 */ /* 0x000fc400078ef809 */
[----:B------:R-:W-:Y:S02]  /*0840*/  @!P2 LOP3.LUT R15, R15, 0x80000000, R9, 0xf8, !PT ;  /* 0x800000000f0fa812 */ /* 0x000fe400078ef809 */
[----:B------:R-:W-:Y:S02]  /*0850*/  @!P0 LOP3.LUT R28, R7, 0x7ff00000, RZ, 0xc0, !PT ;  /* 0x7ff00000071c8812 */ /* 0x000fe400078ec0ff */
[----:B------:R-:W-:-:S06]  /*0860*/  @!P2 LOP3.LUT R15, R15, 0x100000, RZ, 0xfc, !PT ;  /* 0x001000000f0fa812 */ /* 0x000fcc00078efcff */
[----:B------:R-:W-:Y:S02]  /*0870*/  @!P2 DFMA R10, R10, 2, -R14 ;  /* 0x400000000a0aa82b */ /* 0x000fe4000000080e */
[----:B0-----:R-:W-:-:S08]  /*0880*/  DFMA R14, R12, -R6, 1 ;  /* 0x3ff000000c0e742b */ /* 0x001fd00000000806 */
[----:B------:R-:W-:-:S08]  /*0890*/  DFMA R14, R14, R14, R14 ;  /* 0x0000000e0e0e722b */ /* 0x000fd0000000000e */
[----:B------:R-:W-:-:S08]  /*08a0*/  DFMA R14, R12, R14, R12 ;  /* 0x0000000e0c0e722b */ /* 0x000fd0000000000c */
[----:B------:R-:W-:-:S08]  /*08b0*/  DFMA R12, R14, -R6, 1 ;  /* 0x3ff000000e0c742b */ /* 0x000fd00000000806 */
[----:B------:R-:W-:-:S08]  /*08c0*/  DFMA R12, R14, R12, R14 ;  /* 0x0000000c0e0c722b */ /* 0x000fd0000000000e */
[----:B------:R-:W-:-:S08]  /*08d0*/  DMUL R14, R12, R10 ;  /* 0x0000000a0c0e7228 */ /* 0x000fd00000000000 */
[----:B------:R-:W-:-:S08]  /*08e0*/  DFMA R24, R14, -R6, R10 ;  /* 0x800000060e18722b */ /* 0x000fd0000000000a */
[----:B------:R-:W-:Y:S01]  /*08f0*/  DFMA R24, R12, R24, R14 ;  /* 0x000000180c18722b */ /* 0x000fe2000000000e */
[----:B------:R-:W-:Y:S01]  /*0900*/  IMAD.MOV.U32 R14, RZ, RZ, R5 ;  /* 0x000000ffff0e7224 */ /* 0x000fe200078e0005 */
[----:B------:R-:W-:-:S05]  /*0910*/  @!P2 LOP3.LUT R14, R11, 0x7ff00000, RZ, 0xc0, !PT ;  /* 0x7ff000000b0ea812 */ /* 0x000fca00078ec0ff */
[----:B------:R-:W-:-:S05]  /*0920*/  VIADD R12, R14, 0xffffffff ;  /* 0xffffffff0e0c7836 */ /* 0x000fca0000000000 */
[----:B------:R-:W-:Y:S01]  /*0930*/  ISETP.GT.U32.AND P0, PT, R12, 0x7feffffe, PT ;  /* 0x7feffffe0c00780c */ /* 0x000fe20003f04070 */
[----:B------:R-:W-:-:S05]  /*0940*/  VIADD R12, R28, 0xffffffff ;  /* 0xffffffff1c0c7836 */ /* 0x000fca0000000000 */
[----:B------:R-:W-:-:S13]  /*0950*/  ISETP.GT.U32.OR P0, PT, R12, 0x7feffffe, P0 ;  /* 0x7feffffe0c00780c */ /* 0x000fda0000704470 */
[----:B------:R-:W-:Y:S05]  /*0960*/  @P0 BRA `(.L_x_11) ;  /* 0x00000000006c0947 */ /* 0x000fea0003800000 */
[----:B------:R-:W-:-:S04]  /*0970*/  LOP3.LUT R12, R19, 0x7ff00000, RZ, 0xc0, !PT ;  /* 0x7ff00000130c7812 */ /* 0x000fc800078ec0ff */
[CC--:B------:R-:W-:Y:S02]  /*0980*/  VIADDMNMX R8, R5.reuse, -R12.reuse, 0xb9600000, !PT ;  /* 0xb960000005087446 */ /* 0x0c0fe4000780090c */
[----:B------:R-:W-:Y:S02]  /*0990*/  ISETP.GE.U32.AND P0, PT, R5, R12, PT ;  /* 0x0000000c0500720c */ /* 0x000fe40003f06070 */
[----:B------:R-:W-:Y:S01]  /*09a0*/  VIMNMX R5, PT, PT, R8, 0x46a00000, PT ;  /* 0x46a0000008057848 */ /* 0x000fe20003fe0100 */
[----:B------:R-:W-:Y:S01]  /*09b0*/  IMAD.MOV.U32 R8, RZ, RZ, RZ ;  /* 0x000000ffff087224 */ /* 0x000fe200078e00ff */
[----:B------:R-:W-:-:S05]  /*09c0*/  SEL R26, R26, 0x63400000, !P0 ;  /* 0x634000001a1a7807 */ /* 0x000fca0004000000 */
[----:B------:R-:W-:-:S04]  /*09d0*/  IMAD.IADD R5, R5, 0x1, -R26 ;  /* 0x0000000105057824 */ /* 0x000fc800078e0a1a */
[----:B------:R-:W-:-:S06]  /*09e0*/  VIADD R9, R5, 0x7fe00000 ;  /* 0x7fe0000005097836 */ /* 0x000fcc0000000000 */
[----:B------:R-:W-:-:S10]  /*09f0*/  DMUL R12, R24, R8 ;  /* 0x00000008180c7228 */ /* 0x000fd40000000000 */
[----:B------:R-:W-:-:S13]  /*0a00*/  FSETP.GTU.AND P0, PT, |R13|, 1.469367938527859385e-39, PT ;  /* 0x001000000d00780b */ /* 0x000fda0003f0c200 */
[----:B------:R-:W-:Y:S05]  /*0a10*/  @P0 BRA `(.L_x_12) ;  /* 0x0000000000940947 */ /* 0x000fea0003800000 */
[----:B------:R-:W-:Y:S01]  /*0a20*/  DFMA R6, R24, -R6, R10 ;  /* 0x800000061806722b */ /* 0x000fe2000000000a */
[----:B------:R-:W-:-:S09]  /*0a30*/  IMAD.MOV.U32 R10, RZ, RZ, RZ ;  /* 0x000000ffff0a7224 */ /* 0x000fd200078e00ff */
[C---:B------:R-:W-:Y:S02]  /*0a40*/  FSETP.NEU.AND P0, PT, R7.reuse, RZ, PT ;  /* 0x000000ff0700720b */ /* 0x040fe40003f0d000 */
[----:B------:R-:W-:-:S04]  /*0a50*/  LOP3.LUT R8, R7, 0x80000000, R19, 0x48, !PT ;  /* 0x8000000007087812 */ /* 0x000fc800078e4813 */
[----:B------:R-:W-:-:S07]  /*0a60*/  LOP3.LUT R11, R8, R9, RZ, 0xfc, !PT ;  /* 0x00000009080b7212 */ /* 0x000fce00078efcff */
[----:B------:R-:W-:Y:S05]  /*0a70*/  @!P0 BRA `(.L_x_12) ;  /* 0x00000000007c8947 */ /* 0x000fea0003800000 */
[----:B------:R-:W-:Y:S01]  /*0a80*/  IMAD.MOV R7, RZ, RZ, -R5 ;  /* 0x000000ffff077224 */ /* 0x000fe200078e0a05 */
[----:B------:R-:W-:Y:S01]  /*0a90*/  DMUL.RP R10, R24, R10 ;  /* 0x0000000a180a7228 */ /* 0x000fe20000008000 */
[----:B------:R-:W-:Y:S01]  /*0aa0*/  IMAD.MOV.U32 R6, RZ, RZ, RZ ;  /* 0x000000ffff067224 */ /* 0x000fe200078e00ff */
[----:B------:R-:W-:-:S05]  /*0ab0*/  IADD3 R5, PT, PT, -R5, -0x43300000, RZ ;  /* 0xbcd0000005057810 */ /* 0x000fca0007ffe1ff */
[----:B------:R-:W-:-:S10]  /*0ac0*/  DFMA R6, R12, -R6, R24 ;  /* 0x800000060c06722b */ /* 0x000fd40000000018 */
[----:B------:R-:W-:Y:S02]  /*0ad0*/  FSETP.NEU.AND P0, PT, |R7|, R5, PT ;  /* 0x000000050700720b */ /* 0x000fe40003f0d200 */
[----:B------:R-:W-:Y:S02]  /*0ae0*/  LOP3.LUT R5, R11, R8, RZ, 0x3c, !PT ;  /* 0x000000080b057212 */ /* 0x000fe400078e3cff */
[----:B------:R-:W-:Y:S02]  /*0af0*/  FSEL R12, R10, R12, !P0 ;  /* 0x0000000c0a0c7208 */ /* 0x000fe40004000000 */
[----:B------:R-:W-:Y:S01]  /*0b00*/  FSEL R13, R5, R13, !P0 ;  /* 0x0000000d050d7208 */ /* 0x000fe20004000000 */
[----:B------:R-:W-:Y:S06]  /*0b10*/  BRA `(.L_x_12) ;  /* 0x0000000000547947 */ /* 0x000fec0003800000 */
.L_x_11:
[----:B------:R-:W-:-:S14]  /*0b20*/  DSETP.NAN.AND P0, PT, R8, R8, PT ;  /* 0x000000080800722a */ /* 0x000fdc0003f08000 */
[----:B------:R-:W-:Y:S05]  /*0b30*/  @P0 BRA `(.L_x_13) ;  /* 0x0000000000440947 */ /* 0x000fea0003800000 */
[----:B------:R-:W-:-:S14]  /*0b40*/  DSETP.NAN.AND P0, PT, R18, R18, PT ;  /* 0x000000121200722a */ /* 0x000fdc0003f08000 */
[----:B------:R-:W-:Y:S05]  /*0b50*/  @P0 BRA `(.L_x_14) ;  /* 0x0000000000300947 */ /* 0x000fea0003800000 */
[----:B------:R-:W-:Y:S01]  /*0b60*/  ISETP.NE.AND P0, PT, R14, R28, PT ;  /* 0x0000001c0e00720c */ /* 0x000fe20003f05270 */
[----:B------:R-:W-:Y:S02]  /*0b70*/  IMAD.MOV.U32 R12, RZ, RZ, 0x0 ;  /* 0x00000000ff0c7424 */ /* 0x000fe400078e00ff */
[----:B------:R-:W-:-:S10]  /*0b80*/  IMAD.MOV.U32 R13, RZ, RZ, -0x80000 ;  /* 0xfff80000ff0d7424 */ /* 0x000fd400078e00ff */
[----:B------:R-:W-:Y:S05]  /*0b90*/  @!P0 BRA `(.L_x_12) ;  /* 0x0000000000348947 */ /* 0x000fea0003800000 */
[----:B------:R-:W-:Y:S02]  /*0ba0*/  ISETP.NE.AND P0, PT, R14, 0x7ff00000, PT ;  /* 0x7ff000000e00780c */ /* 0x000fe40003f05270 */
[----:B------:R-:W-:Y:S02]  /*0bb0*/  LOP3.LUT R13, R9, 0x80000000, R19, 0x48, !PT ;  /* 0x80000000090d7812 */ /* 0x000fe400078e4813 */
[----:B------:R-:W-:-:S13]  /*0bc0*/  ISETP.EQ.OR P0, PT, R28, RZ, !P0 ;  /* 0x000000ff1c00720c */ /* 0x000fda0004702670 */
[----:B------:R-:W-:Y:S01]  /*0bd0*/  @P0 LOP3.LUT R5, R13, 0x7ff00000, RZ, 0xfc, !PT ;  /* 0x7ff000000d050812 */ /* 0x000fe200078efcff */
[----:B------:R-:W-:Y:S02]  /*0be0*/  @!P0 IMAD.MOV.U32 R12, RZ, RZ, RZ ;  /* 0x000000ffff0c8224 */ /* 0x000fe400078e00ff */
[----:B------:R-:W-:Y:S02]  /*0bf0*/  @P0 IMAD.MOV.U32 R12, RZ, RZ, RZ ;  /* 0x000000ffff0c0224 */ /* 0x000fe400078e00ff */
[----:B------:R-:W-:Y:S01]  /*0c00*/  @P0 IMAD.MOV.U32 R13, RZ, RZ, R5 ;  /* 0x000000ffff0d0224 */ /* 0x000fe200078e0005 */
[----:B------:R-:W-:Y:S06]  /*0c10*/  BRA `(.L_x_12) ;  /* 0x0000000000147947 */ /* 0x000fec0003800000 */
.L_x_14:
[----:B------:R-:W-:Y:S01]  /*0c20*/  LOP3.LUT R13, R19, 0x80000, RZ, 0xfc, !PT ;  /* 0x00080000130d7812 */ /* 0x000fe200078efcff */
[----:B------:R-:W-:Y:S01]  /*0c30*/  IMAD.MOV.U32 R12, RZ, RZ, R18 ;  /* 0x000000ffff0c7224 */ /* 0x000fe200078e0012 */
[----:B------:R-:W-:Y:S06]  /*0c40*/  BRA `(.L_x_12) ;  /* 0x0000000000087947 */ /* 0x000fec0003800000 */
.L_x_13:
[----:B------:R-:W-:Y:S01]  /*0c50*/  LOP3.LUT R13, R9, 0x80000, RZ, 0xfc, !PT ;  /* 0x00080000090d7812 */ /* 0x000fe200078efcff */
[----:B------:R-:W-:-:S07]  /*0c60*/  IMAD.MOV.U32 R12, RZ, RZ, R8 ;  /* 0x000000ffff0c7224 */ /* 0x000fce00078e0008 */
.L_x_12:
[----:B------:R-:W-:Y:S05]  /*0c70*/  BSYNC.RECONVERGENT B1 ;  /* 0x0000000000017941 */ /* 0x000fea0003800200 */
.L_x_10:
[----:B------:R-:W-:Y:S02]  /*0c80*/  IMAD.MOV.U32 R5, RZ, RZ, 0x0 ;  /* 0x00000000ff057424 */ /* 0x000fe400078e00ff */
[----:B------:R-:W-:Y:S02]  /*0c90*/  IMAD.MOV.U32 R14, RZ, RZ, R12 ;  /* 0x000000ffff0e7224 */ /* 0x000fe400078e000c */
[----:B------:R-:W-:Y:S01]  /*0ca0*/  IMAD.MOV.U32 R15, RZ, RZ, R13 ;  /* 0x000000ffff0f7224 */ /* 0x000fe200078e000d */
[----:B------:R-:W-:Y:S06]  /*0cb0*/  RET.REL.NODEC R4 `(_Z21initialize_boundariesPfS_fii) ;  /* 0xfffffff004d07950 */ /* 0x000fec0003c3ffff */
        .type           $_Z21initialize_boundariesPfS_fii$__internal_trig_reduction_slowpathd,@function
        .size           $_Z21initialize_boundariesPfS_fii$__internal_trig_reduction_slowpathd,(.L_x_24 - $_Z21initialize_boundariesPfS_fii$__internal_trig_reduction_slowpathd)
$_Z21initialize_boundariesPfS_fii$__internal_trig_reduction_slowpathd:
[--C-:B------:R-:W-:Y:S01]  /*0cc0*/  SHF.R.U32.HI R14, RZ, 0x14, R15.reuse ;  /* 0x00000014ff0e7819 */ /* 0x100fe2000001160f */
[----:B------:R-:W-:Y:S02]  /*0cd0*/  IMAD.MOV.U32 R7, RZ, RZ, R15 ;  /* 0x000000ffff077224 */ /* 0x000fe400078e000f */
[----:B------:R-:W-:Y:S01]  /*0ce0*/  IMAD.MOV.U32 R4, RZ, RZ, RZ ;  /* 0x000000ffff047224 */ /* 0x000fe200078e00ff */
[----:B------:R-:W-:-:S04]  /*0cf0*/  LOP3.LUT R5, R14, 0x7ff, RZ, 0xc0, !PT ;  /* 0x000007ff0e057812 */ /* 0x000fc800078ec0ff */
[----:B------:R-:W-:-:S13]  /*0d00*/  ISETP.NE.AND P0, PT, R5, 0x7ff, PT ;  /* 0x000007ff0500780c */ /* 0x000fda0003f05270 */
[----:B------:R-:W-:Y:S05]  /*0d10*/  @!P0 BRA `(.L_x_15) ;  /* 0x0000000800448947 */ /* 0x000fea0003800000 */
[----:B------:R-:W-:Y:S01]  /*0d20*/  VIADD R4, R5, 0xfffffc00 ;  /* 0xfffffc0005047836 */ /* 0x000fe20000000000 */
[----:B------:R-:W-:Y:S01]  /*0d30*/  BSSY.RECONVERGENT B1, `(.L_x_16) ;  /* 0x000002e000017945 */ /* 0x000fe20003800200 */
[----:B------:R-:W-:-:S03]  /*0d40*/  CS2R R8, SRZ ;  /* 0x0000000000087805 */ /* 0x000fc6000001ff00 */
[----:B------:R-:W-:Y:S02]  /*0d50*/  SHF.R.U32.HI R13, RZ, 0x6, R4 ;  /* 0x00000006ff0d7819 */ /* 0x000fe40000011604 */
[----:B------:R-:W-:Y:S02]  /*0d60*/  ISETP.GE.U32.AND P0, PT, R4, 0x80, PT ;  /* 0x000000800400780c */ /* 0x000fe40003f06070 */
[C---:B------:R-:W-:Y:S02]  /*0d70*/  IADD3 R12, PT, PT, -R13.reuse, 0x13, RZ ;  /* 0x000000130d0c7810 */ /* 0x040fe40007ffe1ff */
[----:B------:R-:W-:Y:S02]  /*0d80*/  IADD3 R10, PT, PT, -R13, 0xf, RZ ;  /* 0x0000000f0d0a7810 */ /* 0x000fe40007ffe1ff */
[----:B------:R-:W-:-:S04]  /*0d90*/  SEL R12, R12, 0x12, P0 ;  /* 0x000000120c0c7807 */ /* 0x000fc80000000000 */
[----:B------:R-:W-:-:S13]  /*0da0*/  ISETP.GE.AND P0, PT, R10, R12, PT ;  /* 0x0000000c0a00720c */ /* 0x000fda0003f06270 */
[----:B------:R-:W-:Y:S05]  /*0db0*/  @P0 BRA `(.L_x_17) ;  /* 0x0000000000940947 */ /* 0x000fea0003800000 */
[----:B------:R-:W0:Y:S01]  /*0dc0*/  LDC.64 R4, c[0x0][0x358] ;  /* 0x0000d600ff047b82 */ /* 0x000e220000000a00 */
[C---:B------:R-:W-:Y:S01]  /*0dd0*/  SHF.L.U64.HI R27, R6.reuse, 0xb, R7 ;  /* 0x0000000b061b7819 */ /* 0x040fe20000010207 */
[----:B------:R-:W-:Y:S01]  /*0de0*/  BSSY.RECONVERGENT B2, `(.L_x_18) ;  /* 0x0000021000027945 */ /* 0x000fe20003800200 */
[----:B------:R-:W-:Y:S01]  /*0df0*/  IMAD.SHL.U32 R11, R6, 0x800, RZ ;  /* 0x00000800060b7824 */ /* 0x000fe200078e00ff */
[----:B------:R-:W-:Y:S01]  /*0e00*/  IADD3 R25, PT, PT, RZ, -R13, -R12 ;  /* 0x8000000dff197210 */ /* 0x000fe20007ffe80c */
[----:B------:R-:W-:Y:S01]  /*0e10*/  IMAD.MOV.U32 R26, RZ, RZ, RZ ;  /* 0x000000ffff1a7224 */ /* 0x000fe200078e00ff */
[----:B------:R-:W-:Y:S02]  /*0e20*/  LOP3.LUT R27, R27, 0x80000000, RZ, 0xfc, !PT ;  /* 0x800000001b1b7812 */ /* 0x000fe400078efcff */
[----:B------:R-:W-:-:S07]  /*0e30*/  CS2R R8, SRZ ;  /* 0x0000000000087805 */ /* 0x000fce000001ff00 */
.L_x_19:
[----:B------:R-:W1:Y:S01]  /*0e40*/  LDC.64 R6, c[0x4][RZ] ;  /* 0x01000000ff067b82 */ /* 0x000e620000000a00 */
[----:B0-----:R-:W-:Y:S02]  /*0e50*/  R2UR UR4, R4 ;  /* 0x00000000040472ca */ /* 0x001fe400000e0000 */
[----:B------:R-:W-:Y:S01]  /*0e60*/  R2UR UR5, R5 ;  /* 0x00000000050572ca */ /* 0x000fe200000e0000 */
[----:B-1----:R-:W-:-:S12]  /*0e70*/  IMAD.WIDE R6, R10, 0x8, R6 ;  /* 0x000000080a067825 */ /* 0x002fd800078e0206 */
[----:B------:R-:W2:Y:S01]  /*0e80*/  LDG.E.64.CONSTANT R6, desc[UR4][R6.64] ;  /* 0x0000000406067981 */ /* 0x000ea2000c1e9b00 */
[----:B------:R-:W-:Y:S02]  /*0e90*/  VIADD R25, R25, 0x1 ;  /* 0x0000000119197836 */ /* 0x000fe40000000000 */
[----:B------:R-:W-:Y:S02]  /*0ea0*/  VIADD R10, R10, 0x1 ;  /* 0x000000010a0a7836 */ /* 0x000fe40000000000 */
[----:B--2---:R-:W-:-:S04]  /*0eb0*/  IMAD.WIDE.U32 R8, P2, R6, R11, R8 ;  /* 0x0000000b06087225 */ /* 0x004fc80007840008 */
[----:B------:R-:W-:Y:S02]  /*0ec0*/  IMAD R29, R6, R27, RZ ;  /* 0x0000001b061d7224 */ /* 0x000fe400078e02ff */
[----:B------:R-:W-:-:S03]  /*0ed0*/  IMAD R28, R7, R11, RZ ;  /* 0x0000000b071c7224 */ /* 0x000fc600078e02ff */
[----:B------:R-:W-:Y:S01]  /*0ee0*/  IADD3 R9, P0, PT, R29, R9, RZ ;  /* 0x000000091d097210 */ /* 0x000fe20007f1e0ff */
[C---:B------:R-:W-:Y:S02]  /*0ef0*/  IMAD R29, R26.reuse, 0x8, R1 ;  /* 0x000000081a1d7824 */ /* 0x040fe400078e0201 */
[----:B------:R-:W-:Y:S01]  /*0f00*/  VIADD R26, R26, 0x1 ;  /* 0x000000011a1a7836 */ /* 0x000fe20000000000 */
[----:B------:R-:W-:Y:S01]  /*0f10*/  IADD3 R9, P1, PT, R28, R9, RZ ;  /* 0x000000091c097210 */ /* 0x000fe20007f3e0ff */
[----:B------:R-:W-:-:S04]  /*0f20*/  IMAD.HI.U32 R28, R6, R27, RZ ;  /* 0x0000001b061c7227 */ /* 0x000fc800078e00ff */
[----:B------:R-:W-:Y:S01]  /*0f30*/  IMAD.X R6, RZ, RZ, R28, P2 ;  /* 0x000000ffff067224 */ /* 0x000fe200010e061c */
[----:B------:R0:W-:Y:S01]  /*0f40*/  STL.64 [R29], R8 ;  /* 0x000000081d007387 */ /* 0x0001e20000100a00 */
[----:B------:R-:W-:-:S05]  /*0f50*/  IMAD.HI.U32 R28, R7, R11, RZ ;  /* 0x0000000b071c7227 */ /* 0x000fca00078e00ff */
[----:B------:R-:W-:Y:S01]  /*0f60*/  IADD3.X R28, P0, PT, R28, R6, RZ, P0, !PT ;  /* 0x000000061c1c7210 */ /* 0x000fe2000071e4ff */
[----:B------:R-:W-:-:S04]  /*0f70*/  IMAD.HI.U32 R6, R7, R27, RZ ;  /* 0x0000001b07067227 */ /* 0x000fc800078e00ff */
[----:B------:R-:W-:Y:S01]  /*0f80*/  IMAD.X R6, RZ, RZ, R6, P0 ;  /* 0x000000ffff067224 */ /* 0x000fe200000e0606 */
[----:B------:R-:W-:Y:S01]  /*0f90*/  ISETP.NE.AND P0, PT, R25, -0xf, PT ;  /* 0xfffffff11900780c */ /* 0x000fe20003f05270 */
[----:B------:R-:W-:-:S05]  /*0fa0*/  IMAD R7, R7, R27, RZ ;  /* 0x0000001b07077224 */ /* 0x000fca00078e02ff */
[----:B------:R-:W-:-:S05]  /*0fb0*/  IADD3.X R28, P1, PT, R7, R28, RZ, P1, !PT ;  /* 0x0000001c071c7210 */ /* 0x000fca0000f3e4ff */
[----:B0-----:R-:W-:Y:S02]  /*0fc0*/  IMAD.X R9, RZ, RZ, R6, P1 ;  /* 0x000000ffff097224 */ /* 0x001fe400008e0606 */
[----:B------:R-:W-:Y:S01]  /*0fd0*/  IMAD.MOV.U32 R8, RZ, RZ, R28 ;  /* 0x000000ffff087224 */ /* 0x000fe200078e001c */
[----:B------:R-:W-:Y:S06]  /*0fe0*/  @P0 BRA `(.L_x_19) ;  /* 0xfffffffc00940947 */ /* 0x000fec000383ffff */
[----:B------:R-:W-:Y:S05]  /*0ff0*/  BSYNC.RECONVERGENT B2 ;  /* 0x0000000000027941 */ /* 0x000fea0003800200 */
.L_x_18:
[----:B------:R-:W-:-:S07]  /*1000*/  IMAD.MOV.U32 R10, RZ, RZ, R12 ;  /* 0x000000ffff0a7224 */ /* 0x000fce00078e000c */
.L_x_17:
[----:B------:R-:W-:Y:S05]  /*1010*/  BSYNC.RECONVERGENT B1 ;  /* 0x0000000000017941 */ /* 0x000fea0003800200 */
.L_x_16:
[----:B------:R-:W-:Y:S01]  /*1020*/  LOP3.LUT P0, R27, R14, 0x3f, RZ, 0xc0, !PT ;  /* 0x0000003f0e1b7812 */ /* 0x000fe2000780c0ff */
[----:B------:R-:W-:-:S04]  /*1030*/  IMAD.IADD R4, R13, 0x1, R10 ;  /* 0x000000010d047824 */ /* 0x000fc800078e020a */
[----:B------:R-:W-:-:S05]  /*1040*/  IMAD.U32 R14, R4, 0x8, R1 ;  /* 0x00000008040e7824 */ /* 0x000fca00078e0001 */
[----:B------:R0:W-:Y:S04]  /*1050*/  STL.64 [R14+-0x78], R8 ;  /* 0xffff88080e007387 */ /* 0x0001e80000100a00 */
[----:B------:R-:W2:Y:S04]  /*1060*/  @P0 LDL.64 R12, [R1+0x8] ;  /* 0x00000800010c0983 */ /* 0x000ea80000100a00 */
[----:B------:R-:W3:Y:S04]  /*1070*/  LDL.64 R6, [R1+0x10] ;  /* 0x0000100001067983 */ /* 0x000ee80000100a00 */
[----:B------:R-:W4:Y:S01]  /*1080*/  LDL.64 R4, [R1+0x18] ;  /* 0x0000180001047983 */ /* 0x000f220000100a00 */
[----:B------:R-:W-:Y:S01]  /*1090*/  @P0 LOP3.LUT R10, R27, 0x3f, RZ, 0x3c, !PT ;  /* 0x0000003f1b0a0812 */ /* 0x000fe200078e3cff */
[----:B------:R-:W-:Y:S01]  /*10a0*/  BSSY.RECONVERGENT B1, `(.L_x_20) ;  /* 0x0000034000017945 */ /* 0x000fe20003800200 */
[----:B--2---:R-:W-:-:S02]  /*10b0*/  @P0 SHF.R.U64 R11, R12, 0x1, R13 ;  /* 0x000000010c0b0819 */ /* 0x004fc4000000120d */
[----:B------:R-:W-:Y:S02]  /*10c0*/  @P0 SHF.R.U32.HI R13, RZ, 0x1, R13 ;  /* 0x00000001ff0d0819 */ /* 0x000fe4000001160d */
[CC--:B---3--:R-:W-:Y:S02]  /*10d0*/  @P0 SHF.L.U32 R12, R6.reuse, R27.reuse, RZ ;  /* 0x0000001b060c0219 */ /* 0x0c8fe400000006ff */
[----:B------:R-:W-:Y:S02]  /*10e0*/  @P0 SHF.R.U64 R11, R11, R10, R13 ;  /* 0x0000000a0b0b0219 */ /* 0x000fe4000000120d */
[--C-:B------:R-:W-:Y:S02]  /*10f0*/  @P0 SHF.R.U32.HI R29, RZ, 0x1, R7.reuse ;  /* 0x00000001ff1d0819 */ /* 0x100fe40000011607 */
[C-C-:B------:R-:W-:Y:S02]  /*1100*/  @P0 SHF.R.U64 R25, R6.reuse, 0x1, R7.reuse ;  /* 0x0000000106190819 */ /* 0x140fe40000001207 */
[----:B0-----:R-:W-:-:S02]  /*1110*/  @P0 SHF.L.U64.HI R9, R6, R27, R7 ;  /* 0x0000001b06090219 */ /* 0x001fc40000010207 */
[-C--:B------:R-:W-:Y:S02]  /*1120*/  @P0 SHF.R.U32.HI R8, RZ, R10.reuse, R13 ;  /* 0x0000000aff080219 */ /* 0x080fe4000001160d */
[----:B------:R-:W-:Y:S02]  /*1130*/  @P0 LOP3.LUT R6, R12, R11, RZ, 0xfc, !PT ;  /* 0x0000000b0c060212 */ /* 0x000fe400078efcff */
[-C--:B----4-:R-:W-:Y:S02]  /*1140*/  @P0 SHF.L.U32 R12, R4, R27.reuse, RZ ;  /* 0x0000001b040c0219 */ /* 0x090fe400000006ff */
[----:B------:R-:W-:Y:S02]  /*1150*/  @P0 SHF.R.U64 R25, R25, R10, R29 ;  /* 0x0000000a19190219 */ /* 0x000fe4000000121d */
[----:B------:R-:W-:Y:S01]  /*1160*/  @P0 LOP3.LUT R7, R9, R8, RZ, 0xfc, !PT ;  /* 0x0000000809070212 */ /* 0x000fe200078efcff */
[----:B------:R-:W-:Y:S01]  /*1170*/  IMAD.SHL.U32 R8, R6, 0x4, RZ ;  /* 0x0000000406087824 */ /* 0x000fe200078e00ff */
[----:B------:R-:W-:-:S02]  /*1180*/  @P0 SHF.L.U64.HI R27, R4, R27, R5 ;  /* 0x0000001b041b0219 */ /* 0x000fc40000010205 */
[----:B------:R-:W-:Y:S02]  /*1190*/  @P0 SHF.R.U32.HI R10, RZ, R10, R29 ;  /* 0x0000000aff0a0219 */ /* 0x000fe4000001161d */
[----:B------:R-:W-:Y:S02]  /*11a0*/  @P0 LOP3.LUT R4, R12, R25, RZ, 0xfc, !PT ;  /* 0x000000190c040212 */ /* 0x000fe400078efcff */
[----:B------:R-:W-:Y:S02]  /*11b0*/  SHF.L.U64.HI R6, R6, 0x2, R7 ;  /* 0x0000000206067819 */ /* 0x000fe40000010207 */
[----:B------:R-:W-:Y:S02]  /*11c0*/  @P0 LOP3.LUT R5, R27, R10, RZ, 0xfc, !PT ;  /* 0x0000000a1b050212 */ /* 0x000fe400078efcff */
[----:B------:R-:W-:Y:S02]  /*11d0*/  SHF.L.W.U32.HI R7, R7, 0x2, R4 ;  /* 0x0000000207077819 */ /* 0x000fe40000010e04 */
[----:B------:R-:W-:-:S02]  /*11e0*/  IADD3 RZ, P0, PT, RZ, -R8, RZ ;  /* 0x80000008ffff7210 */ /* 0x000fc40007f1e0ff */
[----:B------:R-:W-:Y:S02]  /*11f0*/  LOP3.LUT R9, RZ, R6, RZ, 0x33, !PT ;  /* 0x00000006ff097212 */ /* 0x000fe400078e33ff */
[----:B------:R-:W-:Y:S02]  /*1200*/  SHF.L.W.U32.HI R4, R4, 0x2, R5 ;  /* 0x0000000204047819 */ /* 0x000fe40000010e05 */
[----:B------:R-:W-:Y:S02]  /*1210*/  LOP3.LUT R10, RZ, R7, RZ, 0x33, !PT ;  /* 0x00000007ff0a7212 */ /* 0x000fe400078e33ff */
[----:B------:R-:W-:Y:S02]  /*1220*/  IADD3.X R9, P0, PT, RZ, R9, RZ, P0, !PT ;  /* 0x00000009ff097210 */ /* 0x000fe4000071e4ff */
[----:B------:R-:W-:Y:S02]  /*1230*/  LOP3.LUT R11, RZ, R4, RZ, 0x33, !PT ;  /* 0x00000004ff0b7212 */ /* 0x000fe400078e33ff */
[----:B------:R-:W-:-:S02]  /*1240*/  IADD3.X R10, P1, PT, RZ, R10, RZ, P0, !PT ;  /* 0x0000000aff0a7210 */ /* 0x000fc4000073e4ff */
[----:B------:R-:W-:-:S03]  /*1250*/  ISETP.GT.U32.AND P2, PT, R7, -0x1, PT ;  /* 0xffffffff0700780c */ /* 0x000fc60003f44070 */
[----:B------:R-:W-:Y:S01]  /*1260*/  IMAD.X R11, RZ, RZ, R11, P1 ;  /* 0x000000ffff0b7224 */ /* 0x000fe200008e060b */
[----:B------:R-:W-:-:S04]  /*1270*/  ISETP.GT.AND.EX P0, PT, R4, -0x1, PT, P2 ;  /* 0xffffffff0400780c */ /* 0x000fc80003f04320 */
[----:B------:R-:W-:Y:S02]  /*1280*/  SEL R11, R4, R11, P0 ;  /* 0x0000000b040b7207 */ /* 0x000fe40000000000 */
[----:B------:R-:W-:Y:S02]  /*1290*/  SEL R12, R7, R10, P0 ;  /* 0x0000000a070c7207 */ /* 0x000fe40000000000 */
[----:B------:R-:W-:-:S04]  /*12a0*/  ISETP.NE.U32.AND P1, PT, R11, RZ, PT ;  /* 0x000000ff0b00720c */ /* 0x000fc80003f25070 */
[----:B------:R-:W-:Y:S01]  /*12b0*/  SEL R7, R12, R11, !P1 ;  /* 0x0000000b0c077207 */ /* 0x000fe20004800000 */
[----:B------:R-:W-:-:S05]  /*12c0*/  @!P0 IMAD.MOV R8, RZ, RZ, -R8 ;  /* 0x000000ffff088224 */ /* 0x000fca00078e0a08 */
[----:B------:R-:W0:Y:S02]  /*12d0*/  FLO.U32 R7, R7 ;  /* 0x0000000700077300 */ /* 0x000e2400000e0000 */
[C---:B0-----:R-:W-:Y:S02]  /*12e0*/  IADD3 R13, PT, PT, -R7.reuse, 0x1f, RZ ;  /* 0x0000001f070d7810 */ /* 0x041fe40007ffe1ff */
[----:B------:R-:W-:-:S03]  /*12f0*/  IADD3 R10, PT, PT, -R7, 0x3f, RZ ;  /* 0x0000003f070a7810 */ /* 0x000fc60007ffe1ff */
[----:B------:R-:W-:Y:S01]  /*1300*/  @P1 IMAD.MOV R10, RZ, RZ, R13 ;  /* 0x000000ffff0a1224 */ /* 0x000fe200078e020d */
[----:B------:R-:W-:-:S04]  /*1310*/  SEL R13, R6, R9, P0 ;  /* 0x00000009060d7207 */ /* 0x000fc80000000000 */
[----:B------:R-:W-:-:S13]  /*1320*/  ISETP.NE.AND P1, PT, R10, RZ, PT ;  /* 0x000000ff0a00720c */ /* 0x000fda0003f25270 */
[----:B------:R-:W-:Y:S05]  /*1330*/  @!P1 BRA `(.L_x_21) ;  /* 0x0000000000289947 */ /* 0x000fea0003800000 */
[----:B------:R-:W-:Y:S02]  /*1340*/  LOP3.LUT R7, R10, 0x3f, RZ, 0xc0, !PT ;  /* 0x0000003f0a077812 */ /* 0x000fe400078ec0ff */
[--C-:B------:R-:W-:Y:S02]  /*1350*/  SHF.R.U64 R9, R8, 0x1, R13.reuse ;  /* 0x0000000108097819 */ /* 0x100fe4000000120d */
[----:B------:R-:W-:Y:S02]  /*1360*/  SHF.R.U32.HI R13, RZ, 0x1, R13 ;  /* 0x00000001ff0d7819 */ /* 0x000fe4000001160d */
[----:B------:R-:W-:Y:S02]  /*1370*/  LOP3.LUT R6, R10, 0x3f, RZ, 0xc, !PT ;  /* 0x0000003f0a067812 */ /* 0x000fe400078e0cff */
[CC--:B------:R-:W-:Y:S02]  /*1380*/  SHF.L.U64.HI R11, R12.reuse, R7.reuse, R11 ;  /* 0x000000070c0b7219 */ /* 0x0c0fe4000001020b */
[----:B------:R-:W-:-:S02]  /*1390*/  SHF.L.U32 R7, R12, R7, RZ ;  /* 0x000000070c077219 */ /* 0x000fc400000006ff */
[-CC-:B------:R-:W-:Y:S02]  /*13a0*/  SHF.R.U64 R12, R9, R6.reuse, R13.reuse ;  /* 0x00000006090c7219 */ /* 0x180fe4000000120d */
[----:B------:R-:W-:Y:S02]  /*13b0*/  SHF.R.U32.HI R6, RZ, R6, R13 ;  /* 0x00000006ff067219 */ /* 0x000fe4000001160d */
[----:B------:R-:W-:Y:S02]  /*13c0*/  LOP3.LUT R12, R7, R12, RZ, 0xfc, !PT ;  /* 0x0000000c070c7212 */ /* 0x000fe400078efcff */
[----:B------:R-:W-:-:S07]  /*13d0*/  LOP3.LUT R11, R11, R6, RZ, 0xfc, !PT ;  /* 0x000000060b0b7212 */ /* 0x000fce00078efcff */
.L_x_21:
[----:B------:R-:W-:Y:S05]  /*13e0*/  BSYNC.RECONVERGENT B1 ;  /* 0x0000000000017941 */ /* 0x000fea0003800200 */
.L_x_20:
[----:B------:R-:W-:-:S04]  /*13f0*/  IMAD.WIDE.U32 R8, R12, 0x2168c235, RZ ;  /* 0x2168c2350c087825 */ /* 0x000fc800078e00ff */
[----:B------:R-:W-:Y:S01]  /*1400*/  IMAD.MOV.U32 R6, RZ, RZ, R9 ;  /* 0x000000ffff067224 */ /* 0x000fe200078e0009 */
[----:B------:R-:W-:Y:S01]  /*1410*/  IADD3 RZ, P1, PT, R8, R8, RZ ;  /* 0x0000000808ff7210 */ /* 0x000fe20007f3e0ff */
[----:B------:R-:W-:Y:S02]  /*1420*/  IMAD.MOV.U32 R7, RZ, RZ, RZ ;  /* 0x000000ffff077224 */ /* 0x000fe400078e00ff */
[----:B------:R-:W-:-:S04]  /*1430*/  IMAD.HI.U32 R9, R11, -0x36f0255e, RZ ;  /* 0xc90fdaa20b097827 */ /* 0x000fc800078e00ff */
[----:B------:R-:W-:-:S04]  /*1440*/  IMAD.WIDE.U32 R6, R12, -0x36f0255e, R6 ;  /* 0xc90fdaa20c067825 */ /* 0x000fc800078e0006 */
[----:B------:R-:W-:-:S04]  /*1450*/  IMAD.WIDE.U32 R6, P2, R11, 0x2168c235, R6 ;  /* 0x2168c2350b067825 */ /* 0x000fc80007840006 */
[----:B------:R-:W-:Y:S01]  /*1460*/  IMAD R11, R11, -0x36f0255e, RZ ;  /* 0xc90fdaa20b0b7824 */ /* 0x000fe200078e02ff */
[----:B------:R-:W-:Y:S01]  /*1470*/  IADD3.X RZ, P1, PT, R6, R6, RZ, P1, !PT ;  /* 0x0000000606ff7210 */ /* 0x000fe20000f3e4ff */
[----:B------:R-:W-:-:S03]  /*1480*/  IMAD.X R8, RZ, RZ, R9, P2 ;  /* 0x000000ffff087224 */ /* 0x000fc600010e0609 */
[----:B------:R-:W-:-:S04]  /*1490*/  IADD3 R7, P2, PT, R11, R7, RZ ;  /* 0x000000070b077210 */ /* 0x000fc80007f5e0ff */
[C---:B------:R-:W-:Y:S01]  /*14a0*/  ISETP.GT.U32.AND P3, PT, R7.reuse, RZ, PT ;  /* 0x000000ff0700720c */ /* 0x040fe20003f64070 */
[----:B------:R-:W-:Y:S01]  /*14b0*/  IMAD.X R8, RZ, RZ, R8, P2 ;  /* 0x000000ffff087224 */ /* 0x000fe200010e0608 */
[----:B------:R-:W-:-:S04]  /*14c0*/  IADD3.X R6, P2, PT, R7, R7, RZ, P1, !PT ;  /* 0x0000000707067210 */ /* 0x000fc80000f5e4ff */
[C---:B------:R-:W-:Y:S01]  /*14d0*/  ISETP.GT.AND.EX P1, PT, R8.reuse, RZ, PT, P3 ;  /* 0x000000ff0800720c */ /* 0x040fe20003f24330 */
[----:B------:R-:W-:-:S03]  /*14e0*/  IMAD.X R9, R8, 0x1, R8, P2 ;  /* 0x0000000108097824 */ /* 0x000fc600010e0608 */
[----:B------:R-:W-:Y:S02]  /*14f0*/  SEL R6, R6, R7, P1 ;  /* 0x0000000706067207 */ /* 0x000fe40000800000 */
[----:B------:R-:W-:Y:S02]  /*1500*/  SEL R7, R9, R8, P1 ;  /* 0x0000000809077207 */ /* 0x000fe40000800000 */
[----:B------:R-:W-:Y:S02]  /*1510*/  IADD3 R6, P2, PT, R6, 0x1, RZ ;  /* 0x0000000106067810 */ /* 0x000fe40007f5e0ff */
[----:B------:R-:W-:Y:S02]  /*1520*/  SEL R9, RZ, 0xffffffff, !P1 ;  /* 0xffffffffff097807 */ /* 0x000fe40004800000 */
[----:B------:R-:W-:Y:S01]  /*1530*/  LOP3.LUT P1, R15, R15, 0x80000000, RZ, 0xc0, !PT ;  /* 0x800000000f0f7812 */ /* 0x000fe2000782c0ff */
[----:B------:R-:W-:Y:S02]  /*1540*/  IMAD.X R7, RZ, RZ, R7, P2 ;  /* 0x000000ffff077224 */ /* 0x000fe400010e0607 */
[----:B------:R-:W-:Y:S01]  /*1550*/  IMAD.IADD R8, R9, 0x1, -R10 ;  /* 0x0000000109087824 */ /* 0x000fe200078e0a0a */
[----:B------:R-:W-:-:S02]  /*1560*/  SHF.R.U32.HI R9, RZ, 0x1e, R5 ;  /* 0x0000001eff097819 */ /* 0x000fc40000011605 */
[----:B------:R-:W-:Y:S01]  /*1570*/  SHF.R.U64 R6, R6, 0xa, R7 ;  /* 0x0000000a06067819 */ /* 0x000fe20000001207 */
[----:B------:R-:W-:Y:S01]  /*1580*/  IMAD.SHL.U32 R8, R8, 0x100000, RZ ;  /* 0x0010000008087824 */ /* 0x000fe200078e00ff */
[----:B------:R-:W-:Y:S02]  /*1590*/  LEA.HI R4, R4, R9, RZ, 0x1 ;  /* 0x0000000904047211 */ /* 0x000fe400078f08ff */
[----:B------:R-:W-:Y:S02]  /*15a0*/  IADD3 R6, P2, PT, R6, 0x1, RZ ;  /* 0x0000000106067810 */ /* 0x000fe40007f5e0ff */
[----:B------:R-:W-:Y:S01]  /*15b0*/  @!P0 LOP3.LUT R15, R15, 0x80000000, RZ, 0x3c, !PT ;  /* 0x800000000f0f8812 */ /* 0x000fe200078e3cff */
[----:B------:R-:W-:Y:S01]  /*15c0*/  @P1 IMAD.MOV R4, RZ, RZ, -R4 ;  /* 0x000000ffff041224 */ /* 0x000fe200078e0a04 */
[----:B------:R-:W-:-:S04]  /*15d0*/  LEA.HI.X R7, R7, RZ, RZ, 0x16, P2 ;  /* 0x000000ff07077211 */ /* 0x000fc800010fb4ff */
[--C-:B------:R-:W-:Y:S02]  /*15e0*/  SHF.R.U64 R6, R6, 0x1, R7.reuse ;  /* 0x0000000106067819 */ /* 0x100fe40000001207 */
[----:B------:R-:W-:Y:S02]  /*15f0*/  SHF.R.U32.HI R5, RZ, 0x1, R7 ;  /* 0x00000001ff057819 */ /* 0x000fe40000011607 */
[----:B------:R-:W-:-:S04]  /*1600*/  IADD3 R6, P2, P3, RZ, RZ, R6 ;  /* 0x000000ffff067210 */ /* 0x000fc80007b5e006 */
[----:B------:R-:W-:-:S04]  /*1610*/  IADD3.X R8, PT, PT, R8, 0x3fe00000, R5, P2, P3 ;  /* 0x3fe0000008087810 */ /* 0x000fc800017e6405 */
[----:B------:R-:W-:-:S07]  /*1620*/  LOP3.LUT R7, R8, R15, RZ, 0xfc, !PT ;  /* 0x0000000f08077212 */ /* 0x000fce00078efcff */
.L_x_15:
[----:B------:R-:W-:-:S04]  /*1630*/  IMAD.MOV.U32 R25, RZ, RZ, 0x0 ;  /* 0x00000000ff197424 */ /* 0x000fc800078e00ff */
[----:B------:R-:W-:Y:S05]  /*1640*/  RET.REL.NODEC R24 `(_Z21initialize_boundariesPfS_fii) ;  /* 0xffffffe8186c7950 */ /* 0x000fea0003c3ffff */
.L_x_22:
        /* <DEDUP_REMOVED lines=11> */
.L_x_24:


//--------------------- .nv.global.init           --------------------------
	.section	.nv.global.init,"aw",@progbits
	.align	16
.nv.global.init:
	.type		__cudart_sin_cos_coeffs,@object
	.size		__cudart_sin_cos_coeffs,(__cudart_i2opi_d - __cudart_sin_cos_coeffs)
__cudart_sin_cos_coeffs:
        /*0000*/ 	.byte	0x46, 0xd2, 0xb0, 0x2c, 0xf1, 0xe5, 0x5a, 0xbe, 0x92, 0xe3, 0xac, 0x69, 0xe3, 0x1d, 0xc7, 0x3e
        /*0010*/ 	.byte	0xa1, 0x62, 0xdb, 0x19, 0xa0, 0x01, 0x2a, 0xbf, 0x18, 0x08, 0x11, 0x11, 0x11, 0x11, 0x81, 0x3f
        /*0020*/ 	.byte	0x54, 0x55, 0x55, 0x55, 0x55, 0x55, 0xc5, 0xbf, 0x00, 0x00, 0x00, 0x00, 0x00, 0x00, 0x00, 0x00
        /*0030*/ 	.byte	0x00, 0x00, 0x00, 0x00, 0x00, 0x00, 0x00, 0x00, 0x64, 0x81, 0xfd, 0x20, 0x83, 0xff, 0xa8, 0xbd
        /*0040*/ 	.byte	0x28, 0x85, 0xef, 0xc1, 0xa7, 0xee, 0x21, 0x3e, 0xd9, 0xe6, 0x06, 0x8e, 0x4f, 0x7e, 0x92, 0xbe
        /*0050*/ 	.byte	0xe9, 0xbc, 0xdd, 0x19, 0xa0, 0x01, 0xfa, 0x3e, 0x47, 0x5d, 0xc1, 0x16, 0x6c, 0xc1, 0x56, 0xbf
        /*0060*/ 	.byte	0x51, 0x55, 0x55, 0x55, 0x55, 0x55, 0xa5, 0x3f, 0x00, 0x00, 0x00, 0x00, 0x00, 0x00, 0xe0, 0xbf
        /*0070*/ 	.byte	0x00, 0x00, 0x00, 0x00, 0x00, 0x00, 0xf0, 0x3f, 0x00, 0x00, 0x00, 0x00, 0x00, 0x00, 0x00, 0x00
	.type		__cudart_i2opi_d,@object
	.size		__cudart_i2opi_d,(.L_0 - __cudart_i2opi_d)
__cudart_i2opi_d:
        /* <DEDUP_REMOVED lines=9> */
.L_0:


//--------------------- .nv.shared.reserved.0     --------------------------
	.section	.nv.shared.reserved.0,"aw",@nobits
	.weak		__nv_reservedSMEM_offset_0_alias
	.size		__nv_reservedSMEM_offset_0_alias, 0, 64
	.other		__nv_reservedSMEM_offset_0_alias,@"STO_CUDA_RESERVED_SHARED STV_DEFAULT"
__nv_reservedSMEM_offset_0_alias:
	.zero		0
	.zero		64


//--------------------- .nv.constant0._Z13jacobi_kernelPfPKfS_iii --------------------------
	.section	.nv.constant0._Z13jacobi_kernelPfPKfS_iii,"a",@progbits
	.sectionflags	@""
	.align	4
.nv.constant0._Z13jacobi_kernelPfPKfS_iii:
	.zero		932


//--------------------- .nv.constant0._Z21initialize_boundariesPfS_fii --------------------------
	.section	.nv.constant0._Z21initialize_boundariesPfS_fii,"a",@progbits
	.sectionflags	@""
	.align	4
.nv.constant0._Z21initialize_boundariesPfS_fii:
	.zero		924


//--------------------- SYMBOLS --------------------------

	.type		.nv.reservedSmem.offset0,@object
	.size		.nv.reservedSmem.offset0,0x4
